//
// Generated by NVIDIA NVVM Compiler
//
// Compiler Build ID: CL-36424714
// Cuda compilation tools, release 13.0, V13.0.88
// Based on NVVM 20.0.0
//

.version 9.0
.target sm_100
.address_size 64


.func  (.param .b32 func_retval0) _Z17solveSudokuDevicePA9_i(
	.param .b64 _Z17solveSudokuDevicePA9_i_param_0
)
{
	.reg .pred 	%p<37>;
	.reg .b16 	%rs<7>;
	.reg .b32 	%r<57>;
	.reg .b64 	%rd<15>;

	ld.param.u64 	%rd7, [_Z17solveSudokuDevicePA9_i_param_0];
	cvta.to.local.u64 	%rd1, %rd7;
	mov.b32 	%r53, 0;
$L__BB0_1:
	mov.u32 	%r1, %r53;
	mul.wide.u32 	%rd8, %r1, 36;
	add.s64 	%rd2, %rd1, %rd8;
	mov.b32 	%r54, 0;
$L__BB0_2:
	mov.u32 	%r2, %r54;
	mul.wide.u32 	%rd9, %r2, 4;
	add.s64 	%rd3, %rd2, %rd9;
	ld.local.u32 	%r11, [%rd3];
	setp.ne.s32 	%p1, %r11, 0;
	add.s32 	%r54, %r2, 1;
	setp.lt.u32 	%p2, %r2, 8;
	and.pred  	%p3, %p2, %p1;
	@%p3 bra 	$L__BB0_2;
	setp.ne.s32 	%p4, %r11, 0;
	add.s32 	%r53, %r1, 1;
	setp.lt.u32 	%p5, %r1, 8;
	and.pred  	%p6, %p5, %p4;
	@%p6 bra 	$L__BB0_1;
	setp.ne.s32 	%p7, %r11, 0;
	mov.b32 	%r56, 1;
	@%p7 bra 	$L__BB0_36;
	add.s64 	%rd4, %rd1, %rd9;
	mul.hi.u32 	%r14, %r1, -1431655765;
	shr.u32 	%r15, %r14, 1;
	mul.lo.s32 	%r16, %r15, 3;
	cvt.u16.u32 	%rs1, %r2;
	and.b16  	%rs2, %rs1, 255;
	mul.lo.s16 	%rs3, %rs2, 171;
	shr.u16 	%rs4, %rs3, 9;
	mul.lo.s16 	%rs5, %rs4, 3;
	sub.s16 	%rs6, %rs1, %rs5;
	cvt.u32.u16 	%r17, %rs6;
	and.b32  	%r18, %r17, 255;
	sub.s32 	%r19, %r2, %r18;
	mul.wide.s32 	%rd11, %r16, 36;
	add.s64 	%rd12, %rd1, %rd11;
	mul.wide.s32 	%rd13, %r19, 4;
	add.s64 	%rd5, %rd12, %rd13;
	add.s32 	%r20, %r19, 2;
	mul.wide.u32 	%rd14, %r20, 4;
	add.s64 	%rd6, %rd12, %rd14;
	mov.b32 	%r55, 1;
$L__BB0_6:
	ld.local.u32 	%r21, [%rd2];
	setp.eq.s32 	%p8, %r21, %r55;
	@%p8 bra 	$L__BB0_35;
	ld.local.u32 	%r22, [%rd4];
	setp.eq.s32 	%p9, %r22, %r55;
	@%p9 bra 	$L__BB0_35;
	ld.local.u32 	%r23, [%rd2+4];
	setp.eq.s32 	%p10, %r23, %r55;
	@%p10 bra 	$L__BB0_35;
	ld.local.u32 	%r24, [%rd4+36];
	setp.eq.s32 	%p11, %r24, %r55;
	@%p11 bra 	$L__BB0_35;
	ld.local.u32 	%r25, [%rd2+8];
	setp.eq.s32 	%p12, %r25, %r55;
	@%p12 bra 	$L__BB0_35;
	ld.local.u32 	%r26, [%rd4+72];
	setp.eq.s32 	%p13, %r26, %r55;
	@%p13 bra 	$L__BB0_35;
	ld.local.u32 	%r27, [%rd2+12];
	setp.eq.s32 	%p14, %r27, %r55;
	@%p14 bra 	$L__BB0_35;
	ld.local.u32 	%r28, [%rd4+108];
	setp.eq.s32 	%p15, %r28, %r55;
	@%p15 bra 	$L__BB0_35;
	ld.local.u32 	%r29, [%rd2+16];
	setp.eq.s32 	%p16, %r29, %r55;
	@%p16 bra 	$L__BB0_35;
	ld.local.u32 	%r30, [%rd4+144];
	setp.eq.s32 	%p17, %r30, %r55;
	@%p17 bra 	$L__BB0_35;
	ld.local.u32 	%r31, [%rd2+20];
	setp.eq.s32 	%p18, %r31, %r55;
	@%p18 bra 	$L__BB0_35;
	ld.local.u32 	%r32, [%rd4+180];
	setp.eq.s32 	%p19, %r32, %r55;
	@%p19 bra 	$L__BB0_35;
	ld.local.u32 	%r33, [%rd2+24];
	setp.eq.s32 	%p20, %r33, %r55;
	@%p20 bra 	$L__BB0_35;
	ld.local.u32 	%r34, [%rd4+216];
	setp.eq.s32 	%p21, %r34, %r55;
	@%p21 bra 	$L__BB0_35;
	ld.local.u32 	%r35, [%rd2+28];
	setp.eq.s32 	%p22, %r35, %r55;
	@%p22 bra 	$L__BB0_35;
	ld.local.u32 	%r36, [%rd4+252];
	setp.eq.s32 	%p23, %r36, %r55;
	@%p23 bra 	$L__BB0_35;
	ld.local.u32 	%r37, [%rd2+32];
	setp.eq.s32 	%p24, %r37, %r55;
	@%p24 bra 	$L__BB0_35;
	ld.local.u32 	%r38, [%rd4+288];
	setp.eq.s32 	%p25, %r38, %r55;
	@%p25 bra 	$L__BB0_35;
	ld.local.u32 	%r39, [%rd5];
	setp.eq.s32 	%p26, %r39, %r55;
	@%p26 bra 	$L__BB0_35;
	ld.local.u32 	%r40, [%rd5+4];
	setp.eq.s32 	%p27, %r40, %r55;
	@%p27 bra 	$L__BB0_35;
	ld.local.u32 	%r41, [%rd6];
	setp.eq.s32 	%p28, %r41, %r55;
	@%p28 bra 	$L__BB0_35;
	ld.local.u32 	%r42, [%rd5+36];
	setp.eq.s32 	%p29, %r42, %r55;
	@%p29 bra 	$L__BB0_35;
	ld.local.u32 	%r43, [%rd5+40];
	setp.eq.s32 	%p30, %r43, %r55;
	@%p30 bra 	$L__BB0_35;
	ld.local.u32 	%r44, [%rd6+36];
	setp.eq.s32 	%p31, %r44, %r55;
	@%p31 bra 	$L__BB0_35;
	ld.local.u32 	%r45, [%rd5+72];
	setp.eq.s32 	%p32, %r45, %r55;
	@%p32 bra 	$L__BB0_35;
	ld.local.u32 	%r46, [%rd5+76];
	setp.eq.s32 	%p33, %r46, %r55;
	@%p33 bra 	$L__BB0_35;
	ld.local.u32 	%r47, [%rd6+72];
	setp.eq.s32 	%p34, %r47, %r55;
	@%p34 bra 	$L__BB0_35;
	st.local.u32 	[%rd3], %r55;
	{ // callseq 0, 0
	.param .b64 param0;
	st.param.b64 	[param0], %rd7;
	.param .b32 retval0;
	call.uni (retval0), 
	_Z17solveSudokuDevicePA9_i, 
	(
	param0
	);
	ld.param.b32 	%r49, [retval0];
	} // callseq 0
	setp.ne.s32 	%p35, %r49, 0;
	mov.b32 	%r56, 1;
	@%p35 bra 	$L__BB0_36;
	mov.b32 	%r51, 0;
	st.local.u32 	[%rd3], %r51;
$L__BB0_35:
	add.s32 	%r55, %r55, 1;
	setp.ne.s32 	%p36, %r55, 10;
	mov.b32 	%r56, 0;
	@%p36 bra 	$L__BB0_6;
$L__BB0_36:
	st.param.b32 	[func_retval0], %r56;
	ret;

}
	// .globl	_Z12sudokuKernelPiS_iiS_
.visible .entry _Z12sudokuKernelPiS_iiS_(
	.param .u64 .ptr .align 1 _Z12sudokuKernelPiS_iiS__param_0,
	.param .u64 .ptr .align 1 _Z12sudokuKernelPiS_iiS__param_1,
	.param .u32 _Z12sudokuKernelPiS_iiS__param_2,
	.param .u32 _Z12sudokuKernelPiS_iiS__param_3,
	.param .u64 .ptr .align 1 _Z12sudokuKernelPiS_iiS__param_4
)
{
	.local .align 4 .b8 	__local_depot1[324];
	.reg .b64 	%SP;
	.reg .b64 	%SPL;
	.reg .pred 	%p<31>;
	.reg .b32 	%r<205>;
	.reg .b64 	%rd<20>;

	mov.u64 	%SPL, __local_depot1;
	cvta.local.u64 	%SP, %SPL;
	ld.param.u64 	%rd5, [_Z12sudokuKernelPiS_iiS__param_0];
	ld.param.u64 	%rd6, [_Z12sudokuKernelPiS_iiS__param_1];
	ld.param.u32 	%r2, [_Z12sudokuKernelPiS_iiS__param_2];
	ld.param.u32 	%r3, [_Z12sudokuKernelPiS_iiS__param_3];
	ld.param.u64 	%rd7, [_Z12sudokuKernelPiS_iiS__param_4];
	add.u64 	%rd8, %SP, 0;
	add.u64 	%rd1, %SPL, 0;
	mov.u32 	%r4, %tid.x;
	add.s32 	%r1, %r4, 1;
	setp.gt.u32 	%p1, %r4, 8;
	@%p1 bra 	$L__BB1_31;
	cvta.to.global.u64 	%rd9, %rd5;
	ld.global.u32 	%r5, [%rd9];
	st.local.u32 	[%rd1], %r5;
	ld.global.u32 	%r6, [%rd9+4];
	st.local.u32 	[%rd1+4], %r6;
	ld.global.u32 	%r7, [%rd9+8];
	st.local.u32 	[%rd1+8], %r7;
	ld.global.u32 	%r8, [%rd9+12];
	st.local.u32 	[%rd1+12], %r8;
	ld.global.u32 	%r9, [%rd9+16];
	st.local.u32 	[%rd1+16], %r9;
	ld.global.u32 	%r10, [%rd9+20];
	st.local.u32 	[%rd1+20], %r10;
	ld.global.u32 	%r11, [%rd9+24];
	st.local.u32 	[%rd1+24], %r11;
	ld.global.u32 	%r12, [%rd9+28];
	st.local.u32 	[%rd1+28], %r12;
	ld.global.u32 	%r13, [%rd9+32];
	st.local.u32 	[%rd1+32], %r13;
	ld.global.u32 	%r14, [%rd9+36];
	st.local.u32 	[%rd1+36], %r14;
	ld.global.u32 	%r15, [%rd9+40];
	st.local.u32 	[%rd1+40], %r15;
	ld.global.u32 	%r16, [%rd9+44];
	st.local.u32 	[%rd1+44], %r16;
	ld.global.u32 	%r17, [%rd9+48];
	st.local.u32 	[%rd1+48], %r17;
	ld.global.u32 	%r18, [%rd9+52];
	st.local.u32 	[%rd1+52], %r18;
	ld.global.u32 	%r19, [%rd9+56];
	st.local.u32 	[%rd1+56], %r19;
	ld.global.u32 	%r20, [%rd9+60];
	st.local.u32 	[%rd1+60], %r20;
	ld.global.u32 	%r21, [%rd9+64];
	st.local.u32 	[%rd1+64], %r21;
	ld.global.u32 	%r22, [%rd9+68];
	st.local.u32 	[%rd1+68], %r22;
	ld.global.u32 	%r23, [%rd9+72];
	st.local.u32 	[%rd1+72], %r23;
	ld.global.u32 	%r24, [%rd9+76];
	st.local.u32 	[%rd1+76], %r24;
	ld.global.u32 	%r25, [%rd9+80];
	st.local.u32 	[%rd1+80], %r25;
	ld.global.u32 	%r26, [%rd9+84];
	st.local.u32 	[%rd1+84], %r26;
	ld.global.u32 	%r27, [%rd9+88];
	st.local.u32 	[%rd1+88], %r27;
	ld.global.u32 	%r28, [%rd9+92];
	st.local.u32 	[%rd1+92], %r28;
	ld.global.u32 	%r29, [%rd9+96];
	st.local.u32 	[%rd1+96], %r29;
	ld.global.u32 	%r30, [%rd9+100];
	st.local.u32 	[%rd1+100], %r30;
	ld.global.u32 	%r31, [%rd9+104];
	st.local.u32 	[%rd1+104], %r31;
	ld.global.u32 	%r32, [%rd9+108];
	st.local.u32 	[%rd1+108], %r32;
	ld.global.u32 	%r33, [%rd9+112];
	st.local.u32 	[%rd1+112], %r33;
	ld.global.u32 	%r34, [%rd9+116];
	st.local.u32 	[%rd1+116], %r34;
	ld.global.u32 	%r35, [%rd9+120];
	st.local.u32 	[%rd1+120], %r35;
	ld.global.u32 	%r36, [%rd9+124];
	st.local.u32 	[%rd1+124], %r36;
	ld.global.u32 	%r37, [%rd9+128];
	st.local.u32 	[%rd1+128], %r37;
	ld.global.u32 	%r38, [%rd9+132];
	st.local.u32 	[%rd1+132], %r38;
	ld.global.u32 	%r39, [%rd9+136];
	st.local.u32 	[%rd1+136], %r39;
	ld.global.u32 	%r40, [%rd9+140];
	st.local.u32 	[%rd1+140], %r40;
	ld.global.u32 	%r41, [%rd9+144];
	st.local.u32 	[%rd1+144], %r41;
	ld.global.u32 	%r42, [%rd9+148];
	st.local.u32 	[%rd1+148], %r42;
	ld.global.u32 	%r43, [%rd9+152];
	st.local.u32 	[%rd1+152], %r43;
	ld.global.u32 	%r44, [%rd9+156];
	st.local.u32 	[%rd1+156], %r44;
	ld.global.u32 	%r45, [%rd9+160];
	st.local.u32 	[%rd1+160], %r45;
	ld.global.u32 	%r46, [%rd9+164];
	st.local.u32 	[%rd1+164], %r46;
	ld.global.u32 	%r47, [%rd9+168];
	st.local.u32 	[%rd1+168], %r47;
	ld.global.u32 	%r48, [%rd9+172];
	st.local.u32 	[%rd1+172], %r48;
	ld.global.u32 	%r49, [%rd9+176];
	st.local.u32 	[%rd1+176], %r49;
	ld.global.u32 	%r50, [%rd9+180];
	st.local.u32 	[%rd1+180], %r50;
	ld.global.u32 	%r51, [%rd9+184];
	st.local.u32 	[%rd1+184], %r51;
	ld.global.u32 	%r52, [%rd9+188];
	st.local.u32 	[%rd1+188], %r52;
	ld.global.u32 	%r53, [%rd9+192];
	st.local.u32 	[%rd1+192], %r53;
	ld.global.u32 	%r54, [%rd9+196];
	st.local.u32 	[%rd1+196], %r54;
	ld.global.u32 	%r55, [%rd9+200];
	st.local.u32 	[%rd1+200], %r55;
	ld.global.u32 	%r56, [%rd9+204];
	st.local.u32 	[%rd1+204], %r56;
	ld.global.u32 	%r57, [%rd9+208];
	st.local.u32 	[%rd1+208], %r57;
	ld.global.u32 	%r58, [%rd9+212];
	st.local.u32 	[%rd1+212], %r58;
	ld.global.u32 	%r59, [%rd9+216];
	st.local.u32 	[%rd1+216], %r59;
	ld.global.u32 	%r60, [%rd9+220];
	st.local.u32 	[%rd1+220], %r60;
	ld.global.u32 	%r61, [%rd9+224];
	st.local.u32 	[%rd1+224], %r61;
	ld.global.u32 	%r62, [%rd9+228];
	st.local.u32 	[%rd1+228], %r62;
	ld.global.u32 	%r63, [%rd9+232];
	st.local.u32 	[%rd1+232], %r63;
	ld.global.u32 	%r64, [%rd9+236];
	st.local.u32 	[%rd1+236], %r64;
	ld.global.u32 	%r65, [%rd9+240];
	st.local.u32 	[%rd1+240], %r65;
	ld.global.u32 	%r66, [%rd9+244];
	st.local.u32 	[%rd1+244], %r66;
	ld.global.u32 	%r67, [%rd9+248];
	st.local.u32 	[%rd1+248], %r67;
	ld.global.u32 	%r68, [%rd9+252];
	st.local.u32 	[%rd1+252], %r68;
	ld.global.u32 	%r69, [%rd9+256];
	st.local.u32 	[%rd1+256], %r69;
	ld.global.u32 	%r70, [%rd9+260];
	st.local.u32 	[%rd1+260], %r70;
	ld.global.u32 	%r71, [%rd9+264];
	st.local.u32 	[%rd1+264], %r71;
	ld.global.u32 	%r72, [%rd9+268];
	st.local.u32 	[%rd1+268], %r72;
	ld.global.u32 	%r73, [%rd9+272];
	st.local.u32 	[%rd1+272], %r73;
	ld.global.u32 	%r74, [%rd9+276];
	st.local.u32 	[%rd1+276], %r74;
	ld.global.u32 	%r75, [%rd9+280];
	st.local.u32 	[%rd1+280], %r75;
	ld.global.u32 	%r76, [%rd9+284];
	st.local.u32 	[%rd1+284], %r76;
	ld.global.u32 	%r77, [%rd9+288];
	st.local.u32 	[%rd1+288], %r77;
	ld.global.u32 	%r78, [%rd9+292];
	st.local.u32 	[%rd1+292], %r78;
	ld.global.u32 	%r79, [%rd9+296];
	st.local.u32 	[%rd1+296], %r79;
	ld.global.u32 	%r80, [%rd9+300];
	st.local.u32 	[%rd1+300], %r80;
	ld.global.u32 	%r81, [%rd9+304];
	st.local.u32 	[%rd1+304], %r81;
	ld.global.u32 	%r82, [%rd9+308];
	st.local.u32 	[%rd1+308], %r82;
	ld.global.u32 	%r83, [%rd9+312];
	st.local.u32 	[%rd1+312], %r83;
	ld.global.u32 	%r84, [%rd9+316];
	st.local.u32 	[%rd1+316], %r84;
	ld.global.u32 	%r85, [%rd9+320];
	st.local.u32 	[%rd1+320], %r85;
	mul.wide.s32 	%rd10, %r2, 36;
	add.s64 	%rd2, %rd1, %rd10;
	ld.local.u32 	%r86, [%rd2];
	setp.eq.s32 	%p2, %r86, %r1;
	@%p2 bra 	$L__BB1_31;
	mul.wide.s32 	%rd11, %r3, 4;
	add.s64 	%rd4, %rd1, %rd11;
	ld.local.u32 	%r87, [%rd4];
	setp.eq.s32 	%p3, %r87, %r1;
	@%p3 bra 	$L__BB1_31;
	ld.local.u32 	%r88, [%rd2+4];
	setp.eq.s32 	%p4, %r88, %r1;
	@%p4 bra 	$L__BB1_31;
	ld.local.u32 	%r89, [%rd4+36];
	setp.eq.s32 	%p5, %r89, %r1;
	@%p5 bra 	$L__BB1_31;
	ld.local.u32 	%r90, [%rd2+8];
	setp.eq.s32 	%p6, %r90, %r1;
	@%p6 bra 	$L__BB1_31;
	ld.local.u32 	%r91, [%rd4+72];
	setp.eq.s32 	%p7, %r91, %r1;
	@%p7 bra 	$L__BB1_31;
	ld.local.u32 	%r92, [%rd2+12];
	setp.eq.s32 	%p8, %r92, %r1;
	@%p8 bra 	$L__BB1_31;
	ld.local.u32 	%r93, [%rd4+108];
	setp.eq.s32 	%p9, %r93, %r1;
	@%p9 bra 	$L__BB1_31;
	ld.local.u32 	%r94, [%rd2+16];
	setp.eq.s32 	%p10, %r94, %r1;
	@%p10 bra 	$L__BB1_31;
	ld.local.u32 	%r95, [%rd4+144];
	setp.eq.s32 	%p11, %r95, %r1;
	@%p11 bra 	$L__BB1_31;
	ld.local.u32 	%r96, [%rd2+20];
	setp.eq.s32 	%p12, %r96, %r1;
	@%p12 bra 	$L__BB1_31;
	ld.local.u32 	%r97, [%rd4+180];
	setp.eq.s32 	%p13, %r97, %r1;
	@%p13 bra 	$L__BB1_31;
	ld.local.u32 	%r98, [%rd2+24];
	setp.eq.s32 	%p14, %r98, %r1;
	@%p14 bra 	$L__BB1_31;
	ld.local.u32 	%r99, [%rd4+216];
	setp.eq.s32 	%p15, %r99, %r1;
	@%p15 bra 	$L__BB1_31;
	ld.local.u32 	%r100, [%rd2+28];
	setp.eq.s32 	%p16, %r100, %r1;
	@%p16 bra 	$L__BB1_31;
	ld.local.u32 	%r101, [%rd4+252];
	setp.eq.s32 	%p17, %r101, %r1;
	@%p17 bra 	$L__BB1_31;
	ld.local.u32 	%r102, [%rd2+32];
	setp.eq.s32 	%p18, %r102, %r1;
	@%p18 bra 	$L__BB1_31;
	ld.local.u32 	%r103, [%rd4+288];
	setp.eq.s32 	%p19, %r103, %r1;
	@%p19 bra 	$L__BB1_31;
	mul.hi.s32 	%r104, %r2, 1431655766;
	shr.u32 	%r105, %r104, 31;
	add.s32 	%r106, %r104, %r105;
	mul.lo.s32 	%r107, %r106, 3;
	mul.hi.s32 	%r108, %r3, 1431655766;
	shr.u32 	%r109, %r108, 31;
	add.s32 	%r110, %r108, %r109;
	mul.lo.s32 	%r111, %r110, 3;
	mul.wide.s32 	%rd12, %r107, 36;
	add.s64 	%rd13, %rd1, %rd12;
	mul.wide.s32 	%rd14, %r111, 4;
	add.s64 	%rd3, %rd13, %rd14;
	ld.local.u32 	%r112, [%rd3];
	setp.eq.s32 	%p20, %r112, %r1;
	@%p20 bra 	$L__BB1_31;
	ld.local.u32 	%r113, [%rd3+4];
	setp.eq.s32 	%p21, %r113, %r1;
	@%p21 bra 	$L__BB1_31;
	ld.local.u32 	%r114, [%rd3+8];
	setp.eq.s32 	%p22, %r114, %r1;
	@%p22 bra 	$L__BB1_31;
	ld.local.u32 	%r115, [%rd3+36];
	setp.eq.s32 	%p23, %r115, %r1;
	@%p23 bra 	$L__BB1_31;
	ld.local.u32 	%r116, [%rd3+40];
	setp.eq.s32 	%p24, %r116, %r1;
	@%p24 bra 	$L__BB1_31;
	ld.local.u32 	%r117, [%rd3+44];
	setp.eq.s32 	%p25, %r117, %r1;
	@%p25 bra 	$L__BB1_31;
	ld.local.u32 	%r118, [%rd3+72];
	setp.eq.s32 	%p26, %r118, %r1;
	@%p26 bra 	$L__BB1_31;
	ld.local.u32 	%r119, [%rd3+76];
	setp.eq.s32 	%p27, %r119, %r1;
	@%p27 bra 	$L__BB1_31;
	ld.local.u32 	%r120, [%rd3+80];
	setp.eq.s32 	%p28, %r120, %r1;
	@%p28 bra 	$L__BB1_31;
	add.s64 	%rd16, %rd2, %rd11;
	st.local.u32 	[%rd16], %r1;
	{ // callseq 1, 0
	.param .b64 param0;
	st.param.b64 	[param0], %rd8;
	.param .b32 retval0;
	call.uni (retval0), 
	_Z17solveSudokuDevicePA9_i, 
	(
	param0
	);
	ld.param.b32 	%r121, [retval0];
	} // callseq 1
	setp.eq.s32 	%p29, %r121, 0;
	@%p29 bra 	$L__BB1_31;
	cvta.to.global.u64 	%rd18, %rd7;
	atom.relaxed.global.cas.b32 	%r123, [%rd18], 0, 1;
	setp.ne.s32 	%p30, %r123, 0;
	@%p30 bra 	$L__BB1_31;
	cvta.to.global.u64 	%rd19, %rd6;
	ld.local.u32 	%r124, [%rd1];
	st.global.u32 	[%rd19], %r124;
	ld.local.u32 	%r125, [%rd1+4];
	st.global.u32 	[%rd19+4], %r125;
	ld.local.u32 	%r126, [%rd1+8];
	st.global.u32 	[%rd19+8], %r126;
	ld.local.u32 	%r127, [%rd1+12];
	st.global.u32 	[%rd19+12], %r127;
	ld.local.u32 	%r128, [%rd1+16];
	st.global.u32 	[%rd19+16], %r128;
	ld.local.u32 	%r129, [%rd1+20];
	st.global.u32 	[%rd19+20], %r129;
	ld.local.u32 	%r130, [%rd1+24];
	st.global.u32 	[%rd19+24], %r130;
	ld.local.u32 	%r131, [%rd1+28];
	st.global.u32 	[%rd19+28], %r131;
	ld.local.u32 	%r132, [%rd1+32];
	st.global.u32 	[%rd19+32], %r132;
	ld.local.u32 	%r133, [%rd1+36];
	st.global.u32 	[%rd19+36], %r133;
	ld.local.u32 	%r134, [%rd1+40];
	st.global.u32 	[%rd19+40], %r134;
	ld.local.u32 	%r135, [%rd1+44];
	st.global.u32 	[%rd19+44], %r135;
	ld.local.u32 	%r136, [%rd1+48];
	st.global.u32 	[%rd19+48], %r136;
	ld.local.u32 	%r137, [%rd1+52];
	st.global.u32 	[%rd19+52], %r137;
	ld.local.u32 	%r138, [%rd1+56];
	st.global.u32 	[%rd19+56], %r138;
	ld.local.u32 	%r139, [%rd1+60];
	st.global.u32 	[%rd19+60], %r139;
	ld.local.u32 	%r140, [%rd1+64];
	st.global.u32 	[%rd19+64], %r140;
	ld.local.u32 	%r141, [%rd1+68];
	st.global.u32 	[%rd19+68], %r141;
	ld.local.u32 	%r142, [%rd1+72];
	st.global.u32 	[%rd19+72], %r142;
	ld.local.u32 	%r143, [%rd1+76];
	st.global.u32 	[%rd19+76], %r143;
	ld.local.u32 	%r144, [%rd1+80];
	st.global.u32 	[%rd19+80], %r144;
	ld.local.u32 	%r145, [%rd1+84];
	st.global.u32 	[%rd19+84], %r145;
	ld.local.u32 	%r146, [%rd1+88];
	st.global.u32 	[%rd19+88], %r146;
	ld.local.u32 	%r147, [%rd1+92];
	st.global.u32 	[%rd19+92], %r147;
	ld.local.u32 	%r148, [%rd1+96];
	st.global.u32 	[%rd19+96], %r148;
	ld.local.u32 	%r149, [%rd1+100];
	st.global.u32 	[%rd19+100], %r149;
	ld.local.u32 	%r150, [%rd1+104];
	st.global.u32 	[%rd19+104], %r150;
	ld.local.u32 	%r151, [%rd1+108];
	st.global.u32 	[%rd19+108], %r151;
	ld.local.u32 	%r152, [%rd1+112];
	st.global.u32 	[%rd19+112], %r152;
	ld.local.u32 	%r153, [%rd1+116];
	st.global.u32 	[%rd19+116], %r153;
	ld.local.u32 	%r154, [%rd1+120];
	st.global.u32 	[%rd19+120], %r154;
	ld.local.u32 	%r155, [%rd1+124];
	st.global.u32 	[%rd19+124], %r155;
	ld.local.u32 	%r156, [%rd1+128];
	st.global.u32 	[%rd19+128], %r156;
	ld.local.u32 	%r157, [%rd1+132];
	st.global.u32 	[%rd19+132], %r157;
	ld.local.u32 	%r158, [%rd1+136];
	st.global.u32 	[%rd19+136], %r158;
	ld.local.u32 	%r159, [%rd1+140];
	st.global.u32 	[%rd19+140], %r159;
	ld.local.u32 	%r160, [%rd1+144];
	st.global.u32 	[%rd19+144], %r160;
	ld.local.u32 	%r161, [%rd1+148];
	st.global.u32 	[%rd19+148], %r161;
	ld.local.u32 	%r162, [%rd1+152];
	st.global.u32 	[%rd19+152], %r162;
	ld.local.u32 	%r163, [%rd1+156];
	st.global.u32 	[%rd19+156], %r163;
	ld.local.u32 	%r164, [%rd1+160];
	st.global.u32 	[%rd19+160], %r164;
	ld.local.u32 	%r165, [%rd1+164];
	st.global.u32 	[%rd19+164], %r165;
	ld.local.u32 	%r166, [%rd1+168];
	st.global.u32 	[%rd19+168], %r166;
	ld.local.u32 	%r167, [%rd1+172];
	st.global.u32 	[%rd19+172], %r167;
	ld.local.u32 	%r168, [%rd1+176];
	st.global.u32 	[%rd19+176], %r168;
	ld.local.u32 	%r169, [%rd1+180];
	st.global.u32 	[%rd19+180], %r169;
	ld.local.u32 	%r170, [%rd1+184];
	st.global.u32 	[%rd19+184], %r170;
	ld.local.u32 	%r171, [%rd1+188];
	st.global.u32 	[%rd19+188], %r171;
	ld.local.u32 	%r172, [%rd1+192];
	st.global.u32 	[%rd19+192], %r172;
	ld.local.u32 	%r173, [%rd1+196];
	st.global.u32 	[%rd19+196], %r173;
	ld.local.u32 	%r174, [%rd1+200];
	st.global.u32 	[%rd19+200], %r174;
	ld.local.u32 	%r175, [%rd1+204];
	st.global.u32 	[%rd19+204], %r175;
	ld.local.u32 	%r176, [%rd1+208];
	st.global.u32 	[%rd19+208], %r176;
	ld.local.u32 	%r177, [%rd1+212];
	st.global.u32 	[%rd19+212], %r177;
	ld.local.u32 	%r178, [%rd1+216];
	st.global.u32 	[%rd19+216], %r178;
	ld.local.u32 	%r179, [%rd1+220];
	st.global.u32 	[%rd19+220], %r179;
	ld.local.u32 	%r180, [%rd1+224];
	st.global.u32 	[%rd19+224], %r180;
	ld.local.u32 	%r181, [%rd1+228];
	st.global.u32 	[%rd19+228], %r181;
	ld.local.u32 	%r182, [%rd1+232];
	st.global.u32 	[%rd19+232], %r182;
	ld.local.u32 	%r183, [%rd1+236];
	st.global.u32 	[%rd19+236], %r183;
	ld.local.u32 	%r184, [%rd1+240];
	st.global.u32 	[%rd19+240], %r184;
	ld.local.u32 	%r185, [%rd1+244];
	st.global.u32 	[%rd19+244], %r185;
	ld.local.u32 	%r186, [%rd1+248];
	st.global.u32 	[%rd19+248], %r186;
	ld.local.u32 	%r187, [%rd1+252];
	st.global.u32 	[%rd19+252], %r187;
	ld.local.u32 	%r188, [%rd1+256];
	st.global.u32 	[%rd19+256], %r188;
	ld.local.u32 	%r189, [%rd1+260];
	st.global.u32 	[%rd19+260], %r189;
	ld.local.u32 	%r190, [%rd1+264];
	st.global.u32 	[%rd19+264], %r190;
	ld.local.u32 	%r191, [%rd1+268];
	st.global.u32 	[%rd19+268], %r191;
	ld.local.u32 	%r192, [%rd1+272];
	st.global.u32 	[%rd19+272], %r192;
	ld.local.u32 	%r193, [%rd1+276];
	st.global.u32 	[%rd19+276], %r193;
	ld.local.u32 	%r194, [%rd1+280];
	st.global.u32 	[%rd19+280], %r194;
	ld.local.u32 	%r195, [%rd1+284];
	st.global.u32 	[%rd19+284], %r195;
	ld.local.u32 	%r196, [%rd1+288];
	st.global.u32 	[%rd19+288], %r196;
	ld.local.u32 	%r197, [%rd1+292];
	st.global.u32 	[%rd19+292], %r197;
	ld.local.u32 	%r198, [%rd1+296];
	st.global.u32 	[%rd19+296], %r198;
	ld.local.u32 	%r199, [%rd1+300];
	st.global.u32 	[%rd19+300], %r199;
	ld.local.u32 	%r200, [%rd1+304];
	st.global.u32 	[%rd19+304], %r200;
	ld.local.u32 	%r201, [%rd1+308];
	st.global.u32 	[%rd19+308], %r201;
	ld.local.u32 	%r202, [%rd1+312];
	st.global.u32 	[%rd19+312], %r202;
	ld.local.u32 	%r203, [%rd1+316];
	st.global.u32 	[%rd19+316], %r203;
	ld.local.u32 	%r204, [%rd1+320];
	st.global.u32 	[%rd19+320], %r204;
$L__BB1_31:
	ret;

}


// ===== COMPILED SASS (sm_100) =====

	.target	sm_100

	.elftype	@"ET_EXEC"


//--------------------- .note.nv.tkinfo           --------------------------
	.section	.note.nv.tkinfo,"",@"SHT_NOTE"
	.sectionflags	@"SHF_NOTE_NV_TKINFO"
	.tkinfo
        /*0018*/ 	.word	0x00000002
        /*0030*/ 	.string	""
        /*0030*/ 	.string	"ptxas"
        /*0030*/ 	.string	"Cuda compilation tools, release 13.0, V13.0.88"
        /*0030*/ 	.string	"Build cuda_13.0.r13.0/compiler.36424714_0"
        /*0030*/ 	.string	"-arch sm_100 -m 64 "



//--------------------- .note.nv.cuinfo           --------------------------
	.section	.note.nv.cuinfo,"",@"SHT_NOTE"
	.sectionflags	@"SHF_NOTE_NV_CUINFO"
        /*0018*/ 	.short	0x0002
        /*001a*/ 	.short	0x0064
        /*001c*/ 	.short	0x0082
	.zero		2


//--------------------- .nv.info                  --------------------------
	.section	.nv.info,"",@"SHT_CUDA_INFO"
	.align	4


	//----- nvinfo : EIATTR_REGCOUNT
	.align		4
        /*0000*/ 	.byte	0x04, 0x2f
        /*0002*/ 	.short	(.L_1 - .L_0)
	.align		4
.L_0:
        /*0004*/ 	.word	index@(_Z12sudokuKernelPiS_iiS_)
        /*0008*/ 	.word	0x00000026


	//----- nvinfo : EIATTR_FRAME_SIZE
	.align		4
.L_1:
        /*000c*/ 	.byte	0x04, 0x11
        /*000e*/ 	.short	(.L_3 - .L_2)
	.align		4
.L_2:
        /*0010*/ 	.word	index@($_Z12sudokuKernelPiS_iiS_$_Z17solveSudokuDevicePA9_i)
        /*0014*/ 	.word	0x00000148


	//----- nvinfo : EIATTR_FRAME_SIZE
	.align		4
.L_3:
        /*0018*/ 	.byte	0x04, 0x11
        /*001a*/ 	.short	(.L_5 - .L_4)
	.align		4
.L_4:
        /*001c*/ 	.word	index@(_Z12sudokuKernelPiS_iiS_)
        /*0020*/ 	.word	0x00000148


	//----- nvinfo : EIATTR_MIN_STACK_SIZE
	.align		4
.L_5:
        /*0024*/ 	.byte	0x04, 0x12
        /*0026*/ 	.short	(.L_7 - .L_6)
	.align		4
.L_6:
        /*0028*/ 	.word	index@(_Z12sudokuKernelPiS_iiS_)
        /*002c*/ 	.word	0x00000148
.L_7:


//--------------------- .nv.compat                --------------------------
	.section	.nv.compat,"",@"SHT_CUDA_COMPAT_INFO"
	.align	4
        /*0000*/ 	.byte	0x02, 0x09, 0x00, 0x00, 0x02, 0x02, 0x01, 0x00, 0x02, 0x05, 0x05, 0x00, 0x03, 0x07, 0x01, 0x01
        /*0010*/ 	.byte	0x02, 0x03, 0x00, 0x00, 0x02, 0x06, 0x01, 0x00, 0x04, 0x0b, 0x08, 0x00, 0x09, 0x00, 0x00, 0x00
        /*0020*/ 	.byte	0x00, 0x00, 0x00, 0x00


//--------------------- .nv.info._Z12sudokuKernelPiS_iiS_ --------------------------
	.section	.nv.info._Z12sudokuKernelPiS_iiS_,"",@"SHT_CUDA_INFO"
	.sectionflags	@""
	.align	4


	//----- nvinfo : EIATTR_CUDA_API_VERSION
	.align		4
        /*0000*/ 	.byte	0x04, 0x37
        /*0002*/ 	.short	(.L_9 - .L_8)
.L_8:
        /*0004*/ 	.word	0x00000082


	//----- nvinfo : EIATTR_KPARAM_INFO
	.align		4
.L_9:
        /*0008*/ 	.byte	0x04, 0x17
        /*000a*/ 	.short	(.L_11 - .L_10)
.L_10:
        /*000c*/ 	.word	0x00000000
        /*0010*/ 	.short	0x0004
        /*0012*/ 	.short	0x0018
        /*0014*/ 	.byte	0x00, 0xf5, 0x21, 0x00


	//----- nvinfo : EIATTR_KPARAM_INFO
	.align		4
.L_11:
        /*0018*/ 	.byte	0x04, 0x17
        /*001a*/ 	.short	(.L_13 - .L_12)
.L_12:
        /*001c*/ 	.word	0x00000000
        /*0020*/ 	.short	0x0003
        /*0022*/ 	.short	0x0014
        /*0024*/ 	.byte	0x00, 0xf0, 0x11, 0x00


	//----- nvinfo : EIATTR_KPARAM_INFO
	.align		4
.L_13:
        /*0028*/ 	.byte	0x04, 0x17
        /*002a*/ 	.short	(.L_15 - .L_14)
.L_14:
        /*002c*/ 	.word	0x00000000
        /*0030*/ 	.short	0x0002
        /*0032*/ 	.short	0x0010
        /*0034*/ 	.byte	0x00, 0xf0, 0x11, 0x00


	//----- nvinfo : EIATTR_KPARAM_INFO
	.align		4
.L_15:
        /*0038*/ 	.byte	0x04, 0x17
        /*003a*/ 	.short	(.L_17 - .L_16)
.L_16:
        /*003c*/ 	.word	0x00000000
        /*0040*/ 	.short	0x0001
        /*0042*/ 	.short	0x0008
        /*0044*/ 	.byte	0x00, 0xf5, 0x21, 0x00


	//----- nvinfo : EIATTR_KPARAM_INFO
	.align		4
.L_17:
        /*0048*/ 	.byte	0x04, 0x17
        /*004a*/ 	.short	(.L_19 - .L_18)
.L_18:
        /*004c*/ 	.word	0x00000000
        /*0050*/ 	.short	0x0000
        /*0052*/ 	.short	0x0000
        /*0054*/ 	.byte	0x00, 0xf5, 0x21, 0x00


	//----- nvinfo : EIATTR_SPARSE_MMA_MASK
	.align		4
.L_19:
        /*0058*/ 	.byte	0x03, 0x50
        /*005a*/ 	.short	0x0000


	//----- nvinfo : EIATTR_MAXREG_COUNT
	.align		4
        /*005c*/ 	.byte	0x03, 0x1b
        /*005e*/ 	.short	0x00ff


	//----- nvinfo : EIATTR_MERCURY_ISA_VERSION
	.align		4
        /*0060*/ 	.byte	0x03, 0x5f
        /*0062*/ 	.short	0x0101


	//----- nvinfo : EIATTR_VRC_CTA_INIT_COUNT
	.align		4
        /*0064*/ 	.byte	0x02, 0x4a
	.zero		1
	.zero		1


	//----- nvinfo : EIATTR_EXIT_INSTR_OFFSETS
	.align		4
        /*0068*/ 	.byte	0x04, 0x1c
        /*006a*/ 	.short	(.L_21 - .L_20)


	//   ....[0]....
.L_20:
        /*006c*/ 	.word	0x00000080


	//   ....[1]....
        /*0070*/ 	.word	0x000008b0


	//   ....[2]....
        /*0074*/ 	.word	0x00000900


	//   ....[3]....
        /*0078*/ 	.word	0x00000930


	//   ....[4]....
        /*007c*/ 	.word	0x00000960


	//   ....[5]....
        /*0080*/ 	.word	0x00000990


	//   ....[6]....
        /*0084*/ 	.word	0x000009c0


	//   ....[7]....
        /*0088*/ 	.word	0x000009f0


	//   ....[8]....
        /*008c*/ 	.word	0x00000a20


	//   ....[9]....
        /*0090*/ 	.word	0x00000a50


	//   ....[10]....
        /*0094*/ 	.word	0x00000a80


	//   ....[11]....
        /*0098*/ 	.word	0x00000ab0


	//   ....[12]....
        /*009c*/ 	.word	0x00000ae0


	//   ....[13]....
        /*00a0*/ 	.word	0x00000b10


	//   ....[14]....
        /*00a4*/ 	.word	0x00000b40


	//   ....[15]....
        /*00a8*/ 	.word	0x00000b70


	//   ....[16]....
        /*00ac*/ 	.word	0x00000ba0


	//   ....[17]....
        /*00b0*/ 	.word	0x00000bd0


	//   ....[18]....
        /*00b4*/ 	.word	0x00000c00


	//   ....[19]....
        /*00b8*/ 	.word	0x00000cb0


	//   ....[20]....
        /*00bc*/ 	.word	0x00000ce0


	//   ....[21]....
        /*00c0*/ 	.word	0x00000d10


	//   ....[22]....
        /*00c4*/ 	.word	0x00000d40


	//   ....[23]....
        /*00c8*/ 	.word	0x00000d70


	//   ....[24]....
        /*00cc*/ 	.word	0x00000da0


	//   ....[25]....
        /*00d0*/ 	.word	0x00000dd0


	//   ....[26]....
        /*00d4*/ 	.word	0x00000e00


	//   ....[27]....
        /*00d8*/ 	.word	0x00000e30


	//   ....[28]....
        /*00dc*/ 	.word	0x00000ea0


	//   ....[29]....
        /*00e0*/ 	.word	0x00000f20


	//   ....[30]....
        /*00e4*/ 	.word	0x000016e0


	//----- nvinfo : EIATTR_CRS_STACK_SIZE
	.align		4
.L_21:
        /*00e8*/ 	.byte	0x04, 0x1e
        /*00ea*/ 	.short	(.L_23 - .L_22)
.L_22:
        /*00ec*/ 	.word	0x00000000


	//----- nvinfo : EIATTR_CBANK_PARAM_SIZE
	.align		4
.L_23:
        /*00f0*/ 	.byte	0x03, 0x19
        /*00f2*/ 	.short	0x0020


	//----- nvinfo : EIATTR_PARAM_CBANK
	.align		4
        /*00f4*/ 	.byte	0x04, 0x0a
        /*00f6*/ 	.short	(.L_25 - .L_24)
	.align		4
.L_24:
        /*00f8*/ 	.word	index@(.nv.constant0._Z12sudokuKernelPiS_iiS_)
        /*00fc*/ 	.short	0x0380
        /*00fe*/ 	.short	0x0020


	//----- nvinfo : EIATTR_SW_WAR
	.align		4
.L_25:
        /*0100*/ 	.byte	0x04, 0x36
        /*0102*/ 	.short	(.L_27 - .L_26)
.L_26:
        /*0104*/ 	.word	0x00000008
.L_27:


//--------------------- .nv.callgraph             --------------------------
	.section	.nv.callgraph,"",@"SHT_CUDA_CALLGRAPH"
	.align	4
	.sectionentsize	8
	.align		4
        /*0000*/ 	.word	0x00000000
	.align		4
        /*0004*/ 	.word	0xffffffff
	.align		4
        /*0008*/ 	.word	0x00000000
	.align		4
        /*000c*/ 	.word	0xfffffffe
	.align		4
        /*0010*/ 	.word	0x00000000
	.align		4
        /*0014*/ 	.word	0xfffffffd
	.align		4
        /*0018*/ 	.word	0x00000000
	.align		4
        /*001c*/ 	.word	0xfffffffc


//--------------------- .text._Z12sudokuKernelPiS_iiS_ --------------------------
	.section	.text._Z12sudokuKernelPiS_iiS_,"ax",@progbits
	.align	128
        .global         _Z12sudokuKernelPiS_iiS_
        .type           _Z12sudokuKernelPiS_iiS_,@function
        .size           _Z12sudokuKernelPiS_iiS_,(.L_x_10 - _Z12sudokuKernelPiS_iiS_)
        .other          _Z12sudokuKernelPiS_iiS_,@"STO_CUDA_ENTRY STV_DEFAULT"
_Z12sudokuKernelPiS_iiS_:
.text._Z12sudokuKernelPiS_iiS_:
[----:B------:R-:W0:Y:S01]  /*0000*/  LDC R1, c[0x0][0x37c] ;  /* 0x0000df00ff017b82 */ /* 0x000e220000000800 */
[----:B------:R-:W1:Y:S01]  /*0010*/  S2R R28, SR_TID.X ;  /* 0x00000000001c7919 */ /* 0x000e620000002100 */
[----:B------:R-:W2:Y:S01]  /*0020*/  LDCU UR4, c[0x0][0x2f8] ;  /* 0x00005f00ff0477ac */ /* 0x000ea20008000800 */
[----:B0-----:R-:W-:Y:S01]  /*0030*/  VIADD R1, R1, 0xfffffeb8 ;  /* 0xfffffeb801017836 */ /* 0x001fe20000000000 */
[----:B------:R-:W0:Y:S04]  /*0040*/  LDCU UR5, c[0x0][0x2fc] ;  /* 0x00005f80ff0577ac */ /* 0x000e280008000800 */
[----:B--2---:R-:W-:-:S05]  /*0050*/  IADD3 R4, P1, PT, R1, UR4, RZ ;  /* 0x0000000401047c10 */ /* 0x004fca000ff3e0ff */
[----:B0-----:R-:W-:Y:S01]  /*0060*/  IMAD.X R5, RZ, RZ, UR5, P1 ;  /* 0x00000005ff057e24 */ /* 0x001fe200088e06ff */
[----:B-1----:R-:W-:-:S13]  /*0070*/  ISETP.GT.U32.AND P0, PT, R28, 0x8, PT ;  /* 0x000000081c00780c */ /* 0x002fda0003f04070 */
[----:B------:R-:W-:Y:S05]  /*0080*/  @P0 EXIT ;  /* 0x000000000000094d */ /* 0x000fea0003800000 */
[----:B------:R-:W0:Y:S01]  /*0090*/  LDC.64 R26, c[0x0][0x380] ;  /* 0x0000e000ff1a7b82 */ /* 0x000e220000000a00 */
[----:B------:R-:W0:Y:S07]  /*00a0*/  LDCU.64 UR36, c[0x0][0x358] ;  /* 0x00006b00ff2477ac */ /* 0x000e2e0008000a00 */
[----:B------:R-:W1:Y:S01]  /*00b0*/  LDC R29, c[0x0][0x390] ;  /* 0x0000e400ff1d7b82 */ /* 0x000e620000000800 */
[----:B0-----:R-:W2:Y:S04]  /*00c0*/  LDG.E R2, desc[UR36][R26.64] ;  /* 0x000000241a027981 */ /* 0x001ea8000c1e1900 */
[----:B------:R-:W2:Y:S04]  /*00d0*/  LDG.E R3, desc[UR36][R26.64+0x4] ;  /* 0x000004241a037981 */ /* 0x000ea8000c1e1900 */
[----:B------:R-:W3:Y:S04]  /*00e0*/  LDG.E R6, desc[UR36][R26.64+0x8] ;  /* 0x000008241a067981 */ /* 0x000ee8000c1e1900 */
[----:B------:R-:W3:Y:S04]  /*00f0*/  LDG.E R7, desc[UR36][R26.64+0xc] ;  /* 0x00000c241a077981 */ /* 0x000ee8000c1e1900 */
[----:B------:R-:W4:Y:S04]  /*0100*/  LDG.E R8, desc[UR36][R26.64+0x10] ;  /* 0x000010241a087981 */ /* 0x000f28000c1e1900 */
[----:B------:R-:W4:Y:S04]  /*0110*/  LDG.E R9, desc[UR36][R26.64+0x14] ;  /* 0x000014241a097981 */ /* 0x000f28000c1e1900 */
[----:B------:R-:W5:Y:S04]  /*0120*/  LDG.E R10, desc[UR36][R26.64+0x18] ;  /* 0x000018241a0a7981 */ /* 0x000f68000c1e1900 */
        /* <DEDUP_REMOVED lines=15> */
[----:B--2---:R0:W-:Y:S04]  /*0220*/  STL.64 [R1], R2 ;  /* 0x0000000201007387 */ /* 0x0041e80000100a00 */
[----:B---3--:R2:W-:Y:S04]  /*0230*/  STL.64 [R1+0x8], R6 ;  /* 0x0000080601007387 */ /* 0x0085e80000100a00 */
[----:B0-----:R-:W3:Y:S04]  /*0240*/  LDG.E R2, desc[UR36][R26.64+0x58] ;  /* 0x000058241a027981 */ /* 0x001ee8000c1e1900 */
[----:B----4-:R0:W-:Y:S04]  /*0250*/  STL.64 [R1+0x10], R8 ;  /* 0x0000100801007387 */ /* 0x0101e80000100a00 */
[----:B------:R-:W3:Y:S04]  /*0260*/  LDG.E R3, desc[UR36][R26.64+0x5c] ;  /* 0x00005c241a037981 */ /* 0x000ee8000c1e1900 */
[----:B-----5:R4:W-:Y:S04]  /*0270*/  STL.64 [R1+0x18], R10 ;  /* 0x0000180a01007387 */ /* 0x0209e80000100a00 */
[----:B--2---:R-:W2:Y:S04]  /*0280*/  LDG.E R6, desc[UR36][R26.64+0x60] ;  /* 0x000060241a067981 */ /* 0x004ea8000c1e1900 */
[----:B------:R5:W-:Y:S04]  /*0290*/  STL.64 [R1+0x20], R12 ;  /* 0x0000200c01007387 */ /* 0x000be80000100a00 */
[----:B------:R-:W2:Y:S04]  /*02a0*/  LDG.E R7, desc[UR36][R26.64+0x64] ;  /* 0x000064241a077981 */ /* 0x000ea8000c1e1900 */
[----:B------:R1:W-:Y:S04]  /*02b0*/  STL.64 [R1+0x28], R14 ;  /* 0x0000280e01007387 */ /* 0x0003e80000100a00 */
[----:B0-----:R-:W2:Y:S04]  /*02c0*/  LDG.E R8, desc[UR36][R26.64+0x68] ;  /* 0x000068241a087981 */ /* 0x001ea8000c1e1900 */
[----:B------:R0:W-:Y:S04]  /*02d0*/  STL.64 [R1+0x30], R16 ;  /* 0x0000301001007387 */ /* 0x0001e80000100a00 */
[----:B------:R-:W2:Y:S04]  /*02e0*/  LDG.E R9, desc[UR36][R26.64+0x6c] ;  /* 0x00006c241a097981 */ /* 0x000ea8000c1e1900 */
[----:B------:R0:W-:Y:S04]  /*02f0*/  STL.64 [R1+0x38], R18 ;  /* 0x0000381201007387 */ /* 0x0001e80000100a00 */
[----:B----4-:R-:W4:Y:S04]  /*0300*/  LDG.E R10, desc[UR36][R26.64+0x70] ;  /* 0x000070241a0a7981 */ /* 0x010f28000c1e1900 */
[----:B------:R0:W-:Y:S04]  /*0310*/  STL.64 [R1+0x40], R20 ;  /* 0x0000401401007387 */ /* 0x0001e80000100a00 */
[----:B------:R-:W4:Y:S04]  /*0320*/  LDG.E R11, desc[UR36][R26.64+0x74] ;  /* 0x000074241a0b7981 */ /* 0x000f28000c1e1900 */
[----:B-----5:R-:W5:Y:S04]  /*0330*/  LDG.E R12, desc[UR36][R26.64+0x78] ;  /* 0x000078241a0c7981 */ /* 0x020f68000c1e1900 */
[----:B------:R-:W5:Y:S04]  /*0340*/  LDG.E R13, desc[UR36][R26.64+0x7c] ;  /* 0x00007c241a0d7981 */ /* 0x000f68000c1e1900 */
[----:B-1----:R-:W5:Y:S04]  /*0350*/  LDG.E R14, desc[UR36][R26.64+0x80] ;  /* 0x000080241a0e7981 */ /* 0x002f68000c1e1900 */
[----:B------:R-:W5:Y:S04]  /*0360*/  LDG.E R15, desc[UR36][R26.64+0x84] ;  /* 0x000084241a0f7981 */ /* 0x000f68000c1e1900 */
[----:B0-----:R-:W5:Y:S04]  /*0370*/  LDG.E R16, desc[UR36][R26.64+0x88] ;  /* 0x000088241a107981 */ /* 0x001f68000c1e1900 */
[----:B------:R-:W5:Y:S04]  /*0380*/  LDG.E R17, desc[UR36][R26.64+0x8c] ;  /* 0x00008c241a117981 */ /* 0x000f68000c1e1900 */
[----:B------:R-:W5:Y:S04]  /*0390*/  LDG.E R18, desc[UR36][R26.64+0x90] ;  /* 0x000090241a127981 */ /* 0x000f68000c1e1900 */
[----:B------:R-:W5:Y:S04]  /*03a0*/  LDG.E R19, desc[UR36][R26.64+0x94] ;  /* 0x000094241a137981 */ /* 0x000f68000c1e1900 */
[----:B------:R-:W5:Y:S04]  /*03b0*/  LDG.E R20, desc[UR36][R26.64+0x98] ;  /* 0x000098241a147981 */ /* 0x000f68000c1e1900 */
[----:B------:R-:W5:Y:S04]  /*03c0*/  LDG.E R21, desc[UR36][R26.64+0x9c] ;  /* 0x00009c241a157981 */ /* 0x000f68000c1e1900 */
[----:B------:R0:W-:Y:S04]  /*03d0*/  STL.64 [R1+0x48], R22 ;  /* 0x0000481601007387 */ /* 0x0001e80000100a00 */
[----:B0-----:R-:W5:Y:S04]  /*03e0*/  LDG.E R22, desc[UR36][R26.64+0xa0] ;  /* 0x0000a0241a167981 */ /* 0x001f68000c1e1900 */
[----:B------:R-:W5:Y:S04]  /*03f0*/  LDG.E R23, desc[UR36][R26.64+0xa4] ;  /* 0x0000a4241a177981 */ /* 0x000f68000c1e1900 */
[----:B---3--:R0:W-:Y:S04]  /*0400*/  STL.64 [R1+0x58], R2 ;  /* 0x0000580201007387 */ /* 0x0081e80000100a00 */
[----:B0-----:R-:W3:Y:S04]  /*0410*/  LDG.E R2, desc[UR36][R26.64+0xa8] ;  /* 0x0000a8241a027981 */ /* 0x001ee8000c1e1900 */
[----:B--2---:R0:W-:Y:S04]  /*0420*/  STL.64 [R1+0x60], R6 ;  /* 0x0000600601007387 */ /* 0x0041e80000100a00 */
[----:B------:R-:W3:Y:S04]  /*0430*/  LDG.E R3, desc[UR36][R26.64+0xac] ;  /* 0x0000ac241a037981 */ /* 0x000ee8000c1e1900 */
[----:B0-----:R-:W2:Y:S04]  /*0440*/  LDG.E R6, desc[UR36][R26.64+0xb0] ;  /* 0x0000b0241a067981 */ /* 0x001ea8000c1e1900 */
[----:B------:R0:W-:Y:S04]  /*0450*/  STL.64 [R1+0x68], R8 ;  /* 0x0000680801007387 */ /* 0x0001e80000100a00 */
[----:B------:R-:W2:Y:S04]  /*0460*/  LDG.E R7, desc[UR36][R26.64+0xb4] ;  /* 0x0000b4241a077981 */ /* 0x000ea8000c1e1900 */
[----:B0-----:R-:W2:Y:S04]  /*0470*/  LDG.E R8, desc[UR36][R26.64+0xb8] ;  /* 0x0000b8241a087981 */ /* 0x001ea8000c1e1900 */
[----:B----4-:R0:W-:Y:S04]  /*0480*/  STL.64 [R1+0x70], R10 ;  /* 0x0000700a01007387 */ /* 0x0101e80000100a00 */
[----:B------:R-:W4:Y:S04]  /*0490*/  LDG.E R9, desc[UR36][R26.64+0xbc] ;  /* 0x0000bc241a097981 */ /* 0x000f28000c1e1900 */
[----:B-----5:R1:W-:Y:S04]  /*04a0*/  STL.64 [R1+0x78], R12 ;  /* 0x0000780c01007387 */ /* 0x0203e80000100a00 */
[----:B0-----:R-:W5:Y:S04]  /*04b0*/  LDG.E R10, desc[UR36][R26.64+0xc0] ;  /* 0x0000c0241a0a7981 */ /* 0x001f68000c1e1900 */
[----:B------:R0:W-:Y:S04]  /*04c0*/  STL.64 [R1+0x80], R14 ;  /* 0x0000800e01007387 */ /* 0x0001e80000100a00 */
[----:B------:R-:W5:Y:S04]  /*04d0*/  LDG.E R11, desc[UR36][R26.64+0xc4] ;  /* 0x0000c4241a0b7981 */ /* 0x000f68000c1e1900 */
[----:B------:R0:W-:Y:S04]  /*04e0*/  STL.64 [R1+0x88], R16 ;  /* 0x0000881001007387 */ /* 0x0001e80000100a00 */
[----:B-1----:R-:W5:Y:S04]  /*04f0*/  LDG.E R12, desc[UR36][R26.64+0xc8] ;  /* 0x0000c8241a0c7981 */ /* 0x002f68000c1e1900 */
[----:B------:R1:W-:Y:S04]  /*0500*/  STL.64 [R1+0x90], R18 ;  /* 0x0000901201007387 */ /* 0x0003e80000100a00 */
[----:B------:R-:W5:Y:S04]  /*0510*/  LDG.E R13, desc[UR36][R26.64+0xcc] ;  /* 0x0000cc241a0d7981 */ /* 0x000f68000c1e1900 */
[----:B------:R1:W-:Y:S04]  /*0520*/  STL.64 [R1+0x98], R20 ;  /* 0x0000981401007387 */ /* 0x0003e80000100a00 */
[----:B0-----:R-:W5:Y:S04]  /*0530*/  LDG.E R14, desc[UR36][R26.64+0xd0] ;  /* 0x0000d0241a0e7981 */ /* 0x001f68000c1e1900 */
[----:B------:R-:W5:Y:S04]  /*0540*/  LDG.E R15, desc[UR36][R26.64+0xd4] ;  /* 0x0000d4241a0f7981 */ /* 0x000f68000c1e1900 */
[----:B------:R-:W5:Y:S04]  /*0550*/  LDG.E R16, desc[UR36][R26.64+0xd8] ;  /* 0x0000d8241a107981 */ /* 0x000f68000c1e1900 */
[----:B------:R-:W5:Y:S04]  /*0560*/  LDG.E R17, desc[UR36][R26.64+0xdc] ;  /* 0x0000dc241a117981 */ /* 0x000f68000c1e1900 */
[----:B-1----:R-:W5:Y:S04]  /*0570*/  LDG.E R18, desc[UR36][R26.64+0xe0] ;  /* 0x0000e0241a127981 */ /* 0x002f68000c1e1900 */
[----:B------:R-:W5:Y:S04]  /*0580*/  LDG.E R19, desc[UR36][R26.64+0xe4] ;  /* 0x0000e4241a137981 */ /* 0x000f68000c1e1900 */
[----:B------:R-:W5:Y:S04]  /*0590*/  LDG.E R20, desc[UR36][R26.64+0xe8] ;  /* 0x0000e8241a147981 */ /* 0x000f68000c1e1900 */
[----:B------:R-:W5:Y:S04]  /*05a0*/  LDG.E R21, desc[UR36][R26.64+0xec] ;  /* 0x0000ec241a157981 */ /* 0x000f68000c1e1900 */
[----:B------:R0:W-:Y:S04]  /*05b0*/  STL.64 [R1+0x50], R24 ;  /* 0x0000501801007387 */ /* 0x0001e80000100a00 */
[----:B------:R1:W-:Y:S04]  /*05c0*/  STL.64 [R1+0xa0], R22 ;  /* 0x0000a01601007387 */ /* 0x0003e80000100a00 */
[----:B0-----:R-:W5:Y:S04]  /*05d0*/  LDG.E R24, desc[UR36][R26.64+0x140] ;  /* 0x000140241a187981 */ /* 0x001f68000c1e1900 */
[----:B-1----:R-:W5:Y:S04]  /*05e0*/  LDG.E R22, desc[UR36][R26.64+0xf0] ;  /* 0x0000f0241a167981 */ /* 0x002f68000c1e1900 */
[----:B------:R-:W5:Y:S04]  /*05f0*/  LDG.E R23, desc[UR36][R26.64+0xf4] ;  /* 0x0000f4241a177981 */ /* 0x000f68000c1e1900 */
[----:B---3--:R0:W-:Y:S04]  /*0600*/  STL.64 [R1+0xa8], R2 ;  /* 0x0000a80201007387 */ /* 0x0081e80000100a00 */
[----:B0-----:R-:W3:Y:S04]  /*0610*/  LDG.E R2, desc[UR36][R26.64+0xf8] ;  /* 0x0000f8241a027981 */ /* 0x001ee8000c1e1900 */
[----:B--2---:R0:W-:Y:S04]  /*0620*/  STL.64 [R1+0xb0], R6 ;  /* 0x0000b00601007387 */ /* 0x0041e80000100a00 */
[----:B------:R-:W3:Y:S04]  /*0630*/  LDG.E R3, desc[UR36][R26.64+0xfc] ;  /* 0x0000fc241a037981 */ /* 0x000ee8000c1e1900 */
[----:B0-----:R-:W2:Y:S04]  /*0640*/  LDG.E R6, desc[UR36][R26.64+0x100] ;  /* 0x000100241a067981 */ /* 0x001ea8000c1e1900 */
[----:B----4-:R0:W-:Y:S04]  /*0650*/  STL.64 [R1+0xb8], R8 ;  /* 0x0000b80801007387 */ /* 0x0101e80000100a00 */
[----:B------:R-:W2:Y:S04]  /*0660*/  LDG.E R7, desc[UR36][R26.64+0x104] ;  /* 0x000104241a077981 */ /* 0x000ea8000c1e1900 */
[----:B0-----:R-:W4:Y:S04]  /*0670*/  LDG.E R8, desc[UR36][R26.64+0x108] ;  /* 0x000108241a087981 */ /* 0x001f28000c1e1900 */
[----:B-----5:R0:W-:Y:S04]  /*0680*/  STL.64 [R1+0xc0], R10 ;  /* 0x0000c00a01007387 */ /* 0x0201e80000100a00 */
[----:B------:R-:W4:Y:S04]  /*0690*/  LDG.E R9, desc[UR36][R26.64+0x10c] ;  /* 0x00010c241a097981 */ /* 0x000f28000c1e1900 */
[----:B0-----:R-:W5:Y:S04]  /*06a0*/  LDG.E R10, desc[UR36][R26.64+0x110] ;  /* 0x000110241a0a7981 */ /* 0x001f68000c1e1900 */
[----:B------:R0:W-:Y:S04]  /*06b0*/  STL.64 [R1+0xc8], R12 ;  /* 0x0000c80c01007387 */ /* 0x0001e80000100a00 */
[----:B------:R-:W5:Y:S04]  /*06c0*/  LDG.E R11, desc[UR36][R26.64+0x114] ;  /* 0x000114241a0b7981 */ /* 0x000f68000c1e1900 */
[----:B------:R1:W-:Y:S04]  /*06d0*/  STL.64 [R1+0xd0], R14 ;  /* 0x0000d00e01007387 */ /* 0x0003e80000100a00 */
[----:B0-----:R-:W5:Y:S04]  /*06e0*/  LDG.E R12, desc[UR36][R26.64+0x118] ;  /* 0x000118241a0c7981 */ /* 0x001f68000c1e1900 */
[----:B------:R0:W-:Y:S04]  /*06f0*/  STL.64 [R1+0xd8], R16 ;  /* 0x0000d81001007387 */ /* 0x0001e80000100a00 */
[----:B------:R-:W5:Y:S04]  /*0700*/  LDG.E R13, desc[UR36][R26.64+0x11c] ;  /* 0x00011c241a0d7981 */ /* 0x000f68000c1e1900 */
[----:B------:R0:W-:Y:S04]  /*0710*/  STL.64 [R1+0xe0], R18 ;  /* 0x0000e01201007387 */ /* 0x0001e80000100a00 */
[----:B-1----:R-:W5:Y:S04]  /*0720*/  LDG.E R14, desc[UR36][R26.64+0x120] ;  /* 0x000120241a0e7981 */ /* 0x002f68000c1e1900 */
[----:B------:R1:W-:Y:S04]  /*0730*/  STL.64 [R1+0xe8], R20 ;  /* 0x0000e81401007387 */ /* 0x0003e80000100a00 */
[----:B------:R-:W5:Y:S04]  /*0740*/  LDG.E R15, desc[UR36][R26.64+0x124] ;  /* 0x000124241a0f7981 */ /* 0x000f68000c1e1900 */
[----:B0-----:R-:W5:Y:S04]  /*0750*/  LDG.E R16, desc[UR36][R26.64+0x128] ;  /* 0x000128241a107981 */ /* 0x001f68000c1e1900 */
[----:B------:R-:W5:Y:S04]  /*0760*/  LDG.E R17, desc[UR36][R26.64+0x12c] ;  /* 0x00012c241a117981 */ /* 0x000f68000c1e1900 */
[----:B------:R-:W5:Y:S04]  /*0770*/  LDG.E R18, desc[UR36][R26.64+0x130] ;  /* 0x000130241a127981 */ /* 0x000f68000c1e1900 */
[----:B------:R-:W5:Y:S04]  /*0780*/  LDG.E R19, desc[UR36][R26.64+0x134] ;  /* 0x000134241a137981 */ /* 0x000f68000c1e1900 */
[----:B-1----:R-:W5:Y:S04]  /*0790*/  LDG.E R20, desc[UR36][R26.64+0x138] ;  /* 0x000138241a147981 */ /* 0x002f68000c1e1900 */
[----:B------:R-:W5:Y:S01]  /*07a0*/  LDG.E R21, desc[UR36][R26.64+0x13c] ;  /* 0x00013c241a157981 */ /* 0x000f62000c1e1900 */
[----:B------:R-:W-:-:S04]  /*07b0*/  IMAD.MOV.U32 R0, RZ, RZ, R1 ;  /* 0x000000ffff007224 */ /* 0x000fc800078e0001 */
[----:B------:R-:W-:Y:S01]  /*07c0*/  IMAD R25, R29, 0x24, R0 ;  /* 0x000000241d197824 */ /* 0x000fe200078e0200 */
[----:B------:R-:W-:Y:S04]  /*07d0*/  STL [R1+0x140], R24 ;  /* 0x0001401801007387 */ /* 0x000fe80000100800 */
[----:B------:R-:W-:Y:S04]  /*07e0*/  STL.64 [R1+0xf0], R22 ;  /* 0x0000f01601007387 */ /* 0x000fe80000100a00 */
[----:B---3--:R0:W-:Y:S04]  /*07f0*/  STL.64 [R1+0xf8], R2 ;  /* 0x0000f80201007387 */ /* 0x0081e80000100a00 */
[----:B--2---:R1:W-:Y:S04]  /*0800*/  STL.64 [R1+0x100], R6 ;  /* 0x0001000601007387 */ /* 0x0043e80000100a00 */
[----:B----4-:R1:W-:Y:S04]  /*0810*/  STL.64 [R1+0x108], R8 ;  /* 0x0001080801007387 */ /* 0x0103e80000100a00 */
[----:B-----5:R1:W-:Y:S04]  /*0820*/  STL.64 [R1+0x110], R10 ;  /* 0x0001100a01007387 */ /* 0x0203e80000100a00 */
[----:B------:R1:W-:Y:S04]  /*0830*/  STL.64 [R1+0x118], R12 ;  /* 0x0001180c01007387 */ /* 0x0003e80000100a00 */
[----:B------:R1:W-:Y:S04]  /*0840*/  STL.64 [R1+0x120], R14 ;  /* 0x0001200e01007387 */ /* 0x0003e80000100a00 */
[----:B------:R1:W-:Y:S04]  /*0850*/  STL.64 [R1+0x128], R16 ;  /* 0x0001281001007387 */ /* 0x0003e80000100a00 */
[----:B------:R1:W-:Y:S04]  /*0860*/  STL.64 [R1+0x130], R18 ;  /* 0x0001301201007387 */ /* 0x0003e80000100a00 */
[----:B------:R1:W-:Y:S04]  /*0870*/  STL.64 [R1+0x138], R20 ;  /* 0x0001381401007387 */ /* 0x0003e80000100a00 */
[----:B0-----:R-:W2:Y:S01]  /*0880*/  LDL R3, [R25] ;  /* 0x0000000019037983 */ /* 0x001ea20000100800 */
[----:B------:R-:W-:-:S05]  /*0890*/  VIADD R2, R28, 0x1 ;  /* 0x000000011c027836 */ /* 0x000fca0000000000 */
[----:B--2---:R-:W-:-:S13]  /*08a0*/  ISETP.NE.AND P0, PT, R3, R2, PT ;  /* 0x000000020300720c */ /* 0x004fda0003f05270 */
[----:B-1----:R-:W-:Y:S05]  /*08b0*/  @!P0 EXIT ;  /* 0x000000000000894d */ /* 0x002fea0003800000 */
[----:B------:R-:W0:Y:S02]  /*08c0*/  LDC R8, c[0x0][0x394] ;  /* 0x0000e500ff087b82 */ /* 0x000e240000000800 */
[----:B0-----:R-:W-:-:S05]  /*08d0*/  IMAD R3, R8, 0x4, R0 ;  /* 0x0000000408037824 */ /* 0x001fca00078e0200 */
[----:B------:R-:W2:Y:S02]  /*08e0*/  LDL R7, [R3] ;  /* 0x0000000003077983 */ /* 0x000ea40000100800 */
[----:B--2---:R-:W-:-:S13]  /*08f0*/  ISETP.NE.AND P0, PT, R7, R2, PT ;  /* 0x000000020700720c */ /* 0x004fda0003f05270 */
[----:B------:R-:W-:Y:S05]  /*0900*/  @!P0 EXIT ;  /* 0x000000000000894d */ /* 0x000fea0003800000 */
[----:B------:R-:W2:Y:S02]  /*0910*/  LDL R7, [R25+0x4] ;  /* 0x0000040019077983 */ /* 0x000ea40000100800 */
        /* <DEDUP_REMOVED lines=47> */
[----:B------:R-:W-:-:S04]  /*0c10*/  IMAD.HI R3, R29, 0x55555556, RZ ;  /* 0x555555561d037827 */ /* 0x000fc800078e02ff */
[----:B------:R-:W-:Y:S01]  /*0c20*/  IMAD.HI R6, R8, 0x55555556, RZ ;  /* 0x5555555608067827 */ /* 0x000fe200078e02ff */
[----:B------:R-:W-:-:S04]  /*0c30*/  LEA.HI R3, R3, R3, RZ, 0x1 ;  /* 0x0000000303037211 */ /* 0x000fc800078f08ff */
[----:B------:R-:W-:Y:S01]  /*0c40*/  LEA.HI R6, R6, R6, RZ, 0x1 ;  /* 0x0000000606067211 */ /* 0x000fe200078f08ff */
[----:B------:R-:W-:-:S04]  /*0c50*/  IMAD R3, R3, 0x3, RZ ;  /* 0x0000000303037824 */ /* 0x000fc800078e02ff */
[----:B------:R-:W-:Y:S02]  /*0c60*/  IMAD R6, R6, 0x3, RZ ;  /* 0x0000000306067824 */ /* 0x000fe400078e02ff */
[----:B------:R-:W-:-:S04]  /*0c70*/  IMAD R3, R3, 0x24, R0 ;  /* 0x0000002403037824 */ /* 0x000fc800078e0200 */
[----:B------:R-:W-:-:S05]  /*0c80*/  IMAD R3, R6, 0x4, R3 ;  /* 0x0000000406037824 */ /* 0x000fca00078e0203 */
        /* <DEDUP_REMOVED lines=27> */
[----:B------:R-:W-:Y:S01]  /*0e40*/  IMAD R25, R8, 0x4, R25 ;  /* 0x0000000408197824 */ /* 0x000fe200078e0219 */
[----:B------:R-:W-:Y:S01]  /*0e50*/  MOV R20, 0xe90 ;  /* 0x00000e9000147802 */ /* 0x000fe20000000f00 */
[----:B------:R-:W-:-:S03]  /*0e60*/  IMAD.MOV.U32 R21, RZ, RZ, 0x0 ;  /* 0x00000000ff157424 */ /* 0x000fc600078e00ff */
[----:B------:R0:W-:Y:S04]  /*0e70*/  STL [R25], R2 ;  /* 0x0000000219007387 */ /* 0x0001e80000100800 */
[----:B0-----:R-:W-:Y:S05]  /*0e80*/  CALL.REL.NOINC `($_Z12sudokuKernelPiS_iiS_$_Z17solveSudokuDevicePA9_i) ;  /* 0x0000000800187944 */ /* 0x001fea0003c00000 */
[----:B------:R-:W-:-:S13]  /*0e90*/  ISETP.NE.AND P0, PT, R4, RZ, PT ;  /* 0x000000ff0400720c */ /* 0x000fda0003f05270 */
[----:B------:R-:W-:Y:S05]  /*0ea0*/  @!P0 EXIT ;  /* 0x000000000000894d */ /* 0x000fea0003800000 */
[----:B------:R-:W0:Y:S01]  /*0eb0*/  LDCU.64 UR4, c[0x0][0x398] ;  /* 0x00007300ff0477ac */ /* 0x000e220008000a00 */
[----:B------:R-:W-:Y:S02]  /*0ec0*/  IMAD.MOV.U32 R5, RZ, RZ, 0x1 ;  /* 0x00000001ff057424 */ /* 0x000fe400078e00ff */
[----:B------:R-:W-:Y:S02]  /*0ed0*/  IMAD.MOV.U32 R4, RZ, RZ, RZ ;  /* 0x000000ffff047224 */ /* 0x000fe400078e00ff */
[----:B0-----:R-:W-:Y:S02]  /*0ee0*/  IMAD.U32 R2, RZ, RZ, UR4 ;  /* 0x00000004ff027e24 */ /* 0x001fe4000f8e00ff */
[----:B------:R-:W-:-:S05]  /*0ef0*/  IMAD.U32 R3, RZ, RZ, UR5 ;  /* 0x00000005ff037e24 */ /* 0x000fca000f8e00ff */
[----:B------:R-:W2:Y:S02]  /*0f00*/  ATOMG.E.CAS.STRONG.GPU PT, R2, [R2], R4, R5 ;  /* 0x00000004020273a9 */ /* 0x000ea400001ee105 */
[----:B--2---:R-:W-:-:S13]  /*0f10*/  ISETP.NE.AND P0, PT, R2, RZ, PT ;  /* 0x000000ff0200720c */ /* 0x004fda0003f05270 */
[----:B------:R-:W-:Y:S05]  /*0f20*/  @P0 EXIT ;  /* 0x000000000000094d */ /* 0x000fea0003800000 */
[----:B------:R-:W2:Y:S04]  /*0f30*/  LDL.64 R32, [R1] ;  /* 0x0000000001207983 */ /* 0x000ea80000100a00 */
[----:B------:R-:W3:Y:S04]  /*0f40*/  LDL.64 R4, [R1+0x8] ;  /* 0x0000080001047983 */ /* 0x000ee80000100a00 */
[----:B------:R-:W4:Y:S04]  /*0f50*/  LDL.64 R6, [R1+0x10] ;  /* 0x0000100001067983 */ /* 0x000f280000100a00 */
[----:B------:R-:W5:Y:S04]  /*0f60*/  LDL.64 R8, [R1+0x18] ;  /* 0x0000180001087983 */ /* 0x000f680000100a00 */
[----:B------:R-:W5:Y:S01]  /*0f70*/  LDL.64 R10, [R1+0x20] ;  /* 0x00002000010a7983 */ /* 0x000f620000100a00 */
[----:B------:R-:W2:Y:S03]  /*0f80*/  LDC.64 R2, c[0x0][0x388] ;  /* 0x0000e200ff027b82 */ /* 0x000ea60000000a00 */
[----:B------:R-:W5:Y:S04]  /*0f90*/  LDL.64 R12, [R1+0x28] ;  /* 0x00002800010c7983 */ /* 0x000f680000100a00 */
        /* <DEDUP_REMOVED lines=10> */
[----:B--2---:R-:W-:Y:S04]  /*1040*/  STG.E desc[UR36][R2.64], R32 ;  /* 0x0000002002007986 */ /* 0x004fe8000c101924 */
[----:B------:R0:W-:Y:S04]  /*1050*/  STG.E desc[UR36][R2.64+0x4], R33 ;  /* 0x0000042102007986 */ /* 0x0001e8000c101924 */
[----:B---3--:R-:W-:Y:S04]  /*1060*/  STG.E desc[UR36][R2.64+0x8], R4 ;  /* 0x0000080402007986 */ /* 0x008fe8000c101924 */
[----:B------:R1:W-:Y:S04]  /*1070*/  STG.E desc[UR36][R2.64+0xc], R5 ;  /* 0x00000c0502007986 */ /* 0x0003e8000c101924 */
[----:B----4-:R-:W-:Y:S04]  /*1080*/  STG.E desc[UR36][R2.64+0x10], R6 ;  /* 0x0000100602007986 */ /* 0x010fe8000c101924 */
[----:B------:R2:W-:Y:S04]  /*1090*/  STG.E desc[UR36][R2.64+0x14], R7 ;  /* 0x0000140702007986 */ /* 0x0005e8000c101924 */
[----:B-----5:R-:W-:Y:S04]  /*10a0*/  STG.E desc[UR36][R2.64+0x18], R8 ;  /* 0x0000180802007986 */ /* 0x020fe8000c101924 */
[----:B------:R3:W-:Y:S04]  /*10b0*/  STG.E desc[UR36][R2.64+0x1c], R9 ;  /* 0x00001c0902007986 */ /* 0x0007e8000c101924 */
[----:B------:R-:W-:Y:S04]  /*10c0*/  STG.E desc[UR36][R2.64+0x20], R10 ;  /* 0x0000200a02007986 */ /* 0x000fe8000c101924 */
        /* <DEDUP_REMOVED lines=11> */
[----:B0-----:R-:W5:Y:S04]  /*1180*/  LDL.64 R32, [R1+0x78] ;  /* 0x0000780001207983 */ /* 0x001f680000100a00 */
[----:B-1----:R-:W5:Y:S04]  /*1190*/  LDL.64 R4, [R1+0x88] ;  /* 0x0000880001047983 */ /* 0x002f680000100a00 */
[----:B--2---:R-:W2:Y:S04]  /*11a0*/  LDL.64 R6, [R1+0x90] ;  /* 0x0000900001067983 */ /* 0x004ea80000100a00 */
[----:B---3--:R-:W3:Y:S04]  /*11b0*/  LDL.64 R8, [R1+0x98] ;  /* 0x0000980001087983 */ /* 0x008ee80000100a00 */
[----:B----4-:R-:W4:Y:S04]  /*11c0*/  LDL.64 R10, [R1+0xa0] ;  /* 0x0000a000010a7983 */ /* 0x010f280000100a00 */
[----:B-----5:R-:W5:Y:S04]  /*11d0*/  LDL.64 R12, [R1+0xa8] ;  /* 0x0000a800010c7983 */ /* 0x020f680000100a00 */
[----:B------:R-:W5:Y:S04]  /*11e0*/  LDL.64 R14, [R1+0xb0] ;  /* 0x0000b000010e7983 */ /* 0x000f680000100a00 */
[----:B------:R-:W5:Y:S04]  /*11f0*/  LDL.64 R16, [R1+0xb8] ;  /* 0x0000b80001107983 */ /* 0x000f680000100a00 */
[----:B------:R-:W5:Y:S04]  /*1200*/  LDL.64 R18, [R1+0xc0] ;  /* 0x0000c00001127983 */ /* 0x000f680000100a00 */
[----:B------:R-:W5:Y:S04]  /*1210*/  LDL.64 R20, [R1+0xc8] ;  /* 0x0000c80001147983 */ /* 0x000f680000100a00 */
        /* <DEDUP_REMOVED lines=12> */
[----:B------:R-:W5:Y:S04]  /*12e0*/  LDL.64 R26, [R1+0xe0] ;  /* 0x0000e000011a7983 */ /* 0x000f680000100a00 */
[----:B------:R-:W5:Y:S04]  /*12f0*/  LDL.64 R28, [R1+0x120] ;  /* 0x00012000011c7983 */ /* 0x000f680000100a00 */
[----:B------:R-:W5:Y:S04]  /*1300*/  LDL.64 R30, [R1+0x130] ;  /* 0x00013000011e7983 */ /* 0x000f680000100a00 */
[----:B------:R0:W-:Y:S04]  /*1310*/  STG.E desc[UR36][R2.64+0x7c], R33 ;  /* 0x00007c2102007986 */ /* 0x0001e8000c101924 */
[----:B------:R-:W-:Y:S04]  /*1320*/  STG.E desc[UR36][R2.64+0x88], R4 ;  /* 0x0000880402007986 */ /* 0x000fe8000c101924 */
[----:B------:R1:W-:Y:S04]  /*1330*/  STG.E desc[UR36][R2.64+0x8c], R5 ;  /* 0x00008c0502007986 */ /* 0x0003e8000c101924 */
        /* <DEDUP_REMOVED lines=16> */
[----:B0-----:R-:W5:Y:S04]  /*1440*/  LDL R33, [R1+0x140] ;  /* 0x0001400001217983 */ /* 0x001f680000100800 */
        /* <DEDUP_REMOVED lines=25> */
[----:B--2---:R-:W-:Y:S04]  /*15e0*/  STG.E desc[UR36][R2.64+0xf0], R6 ;  /* 0x0000f00602007986 */ /* 0x004fe8000c101924 */
[----:B------:R-:W-:Y:S04]  /*15f0*/  STG.E desc[UR36][R2.64+0xf4], R7 ;  /* 0x0000f40702007986 */ /* 0x000fe8000c101924 */
[----:B---3--:R-:W-:Y:S04]  /*1600*/  STG.E desc[UR36][R2.64+0xf8], R8 ;  /* 0x0000f80802007986 */ /* 0x008fe8000c101924 */
[----:B------:R-:W-:Y:S04]  /*1610*/  STG.E desc[UR36][R2.64+0xfc], R9 ;  /* 0x0000fc0902007986 */ /* 0x000fe8000c101924 */
[----:B----4-:R-:W-:Y:S04]  /*1620*/  STG.E desc[UR36][R2.64+0x100], R10 ;  /* 0x0001000a02007986 */ /* 0x010fe8000c101924 */
[----:B------:R-:W-:Y:S04]  /*1630*/  STG.E desc[UR36][R2.64+0x104], R11 ;  /* 0x0001040b02007986 */ /* 0x000fe8000c101924 */
[----:B-----5:R-:W-:Y:S04]  /*1640*/  STG.E desc[UR36][R2.64+0x108], R12 ;  /* 0x0001080c02007986 */ /* 0x020fe8000c101924 */
        /* <DEDUP_REMOVED lines=8> */
[----:B------:R-:W-:Y:S01]  /*16d0*/  STG.E desc[UR36][R2.64+0x13c], R21 ;  /* 0x00013c1502007986 */ /* 0x000fe2000c101924 */
[----:B------:R-:W-:Y:S05]  /*16e0*/  EXIT ;  /* 0x000000000000794d */ /* 0x000fea0003800000 */
        .type           $_Z12sudokuKernelPiS_iiS_$_Z17solveSudokuDevicePA9_i,@function
        .size           $_Z12sudokuKernelPiS_iiS_$_Z17solveSudokuDevicePA9_i,(.L_x_10 - $_Z12sudokuKernelPiS_iiS_$_Z17solveSudokuDevicePA9_i)
$_Z12sudokuKernelPiS_iiS_$_Z17solveSudokuDevicePA9_i:
[----:B------:R-:W-:-:S05]  /*16f0*/  VIADD R1, R1, 0xffffffd0 ;  /* 0xffffffd001017836 */ /* 0x000fca0000000000 */
[----:B------:R-:W-:Y:S04]  /*1700*/  STL [R1+0x28], R25 ;  /* 0x0000281901007387 */ /* 0x000fe80000100800 */
[----:B------:R-:W-:Y:S04]  /*1710*/  STL [R1+0x20], R23 ;  /* 0x0000201701007387 */ /* 0x000fe80000100800 */
[----:B------:R-:W-:Y:S04]  /*1720*/  STL [R1+0x1c], R22 ;  /* 0x00001c1601007387 */ /* 0x000fe80000100800 */
[----:B------:R-:W-:Y:S04]  /*1730*/  STL [R1+0x18], R21 ;  /* 0x0000181501007387 */ /* 0x000fe80000100800 */
[----:B------:R-:W-:Y:S04]  /*1740*/  STL [R1+0x14], R20 ;  /* 0x0000141401007387 */ /* 0x000fe80000100800 */
[----:B------:R-:W-:Y:S04]  /*1750*/  STL [R1+0x10], R19 ;  /* 0x0000101301007387 */ /* 0x000fe80000100800 */
[----:B------:R-:W-:Y:S04]  /*1760*/  STL [R1+0xc], R18 ;  /* 0x00000c1201007387 */ /* 0x000fe80000100800 */
[----:B------:R-:W-:Y:S04]  /*1770*/  STL [R1], R2 ;  /* 0x0000000201007387 */ /* 0x000fe80000100800 */
[----:B------:R0:W-:Y:S04]  /*1780*/  STL [R1+0x2c], R26 ;  /* 0x00002c1a01007387 */ /* 0x0001e80000100800 */
[----:B------:R1:W-:Y:S04]  /*1790*/  STL [R1+0x24], R24 ;  /* 0x0000241801007387 */ /* 0x0003e80000100800 */
[----:B------:R2:W-:Y:S01]  /*17a0*/  STL [R1+0x8], R17 ;  /* 0x0000081101007387 */ /* 0x0005e20000100800 */
[----:B0-----:R-:W0:Y:S05]  /*17b0*/  BMOV.32.CLEAR R26, B7 ;  /* 0x00000000071a7355 */ /* 0x001e2a0000100000 */
[----:B-1----:R-:W1:Y:S05]  /*17c0*/  BMOV.32.CLEAR R24, B6 ;  /* 0x0000000006187355 */ /* 0x002e6a0000100000 */
[----:B------:R3:W-:Y:S01]  /*17d0*/  STL [R1+0x4], R16 ;  /* 0x0000041001007387 */ /* 0x0007e20000100800 */
[----:B--2---:R-:W-:-:S02]  /*17e0*/  IMAD.MOV.U32 R17, RZ, RZ, R4 ;  /* 0x000000ffff117224 */ /* 0x004fc400078e0004 */
[----:B---3--:R-:W-:Y:S01]  /*17f0*/  IMAD.MOV.U32 R16, RZ, RZ, R5 ;  /* 0x000000ffff107224 */ /* 0x008fe200078e0005 */
[----:B------:R-:W2:Y:S01]  /*1800*/  LDCU UR4, c[0x0][0x2f8] ;  /* 0x00005f00ff0477ac */ /* 0x000ea20008000800 */
[----:B------:R-:W-:Y:S01]  /*1810*/  BSSY.RECONVERGENT B0, `(.L_x_0) ;  /* 0x0000013000007945 */ /* 0x000fe20003800200 */
[----:B------:R-:W-:Y:S02]  /*1820*/  IMAD.MOV.U32 R0, RZ, RZ, RZ ;  /* 0x000000ffff007224 */ /* 0x000fe400078e00ff */
[----:B012---:R-:W-:-:S07]  /*1830*/  VIADD R23, R17, -UR4 ;  /* 0x8000000411177c36 */ /* 0x007fce0008000000 */
.L_x_3:
[----:B------:R-:W-:Y:S01]  /*1840*/  BSSY.RECONVERGENT B1, `(.L_x_1) ;  /* 0x000000c000017945 */ /* 0x000fe20003800200 */
[----:B------:R-:W-:Y:S02]  /*1850*/  IMAD.MOV.U32 R5, RZ, RZ, R0 ;  /* 0x000000ffff057224 */ /* 0x000fe400078e0000 */
[----:B------:R-:W-:Y:S02]  /*1860*/  IMAD R2, R0, 0x24, R23 ;  /* 0x0000002400027824 */ /* 0x000fe400078e0217 */
[----:B------:R-:W-:-:S07]  /*1870*/  IMAD.MOV.U32 R3, RZ, RZ, RZ ;  /* 0x000000ffff037224 */ /* 0x000fce00078e00ff */
.L_x_2:
[----:B------:R-:W-:-:S05]  /*1880*/  IMAD R25, R3, 0x4, R2 ;  /* 0x0000000403197824 */ /* 0x000fca00078e0202 */
[----:B------:R-:W2:Y:S01]  /*1890*/  LDL R4, [R25] ;  /* 0x0000000019047983 */ /* 0x000ea20000100800 */
[C---:B------:R-:W-:Y:S01]  /*18a0*/  ISETP.LT.U32.AND P1, PT, R3.reuse, 0x8, PT ;  /* 0x000000080300780c */ /* 0x040fe20003f21070 */
[----:B------:R-:W-:Y:S01]  /*18b0*/  IMAD.MOV.U32 R6, RZ, RZ, R3 ;  /* 0x000000ffff067224 */ /* 0x000fe200078e0003 */
[----:B--2---:R-:W-:Y:S01]  /*18c0*/  ISETP.NE.AND P0, PT, R4, RZ, PT ;  /* 0x000000ff0400720c */ /* 0x004fe20003f05270 */
[----:B------:R-:W-:-:S04]  /*18d0*/  VIADD R4, R3, 0x1 ;  /* 0x0000000103047836 */ /* 0x000fc80000000000 */
[----:B------:R-:W-:-:S08]  /*18e0*/  IMAD.MOV.U32 R3, RZ, RZ, R4 ;  /* 0x000000ffff037224 */ /* 0x000fd000078e0004 */
[----:B------:R-:W-:Y:S05]  /*18f0*/  @P0 BRA P1, `(.L_x_2) ;  /* 0xfffffffc00e00947 */ /* 0x000fea000083ffff */
[----:B------:R-:W-:Y:S05]  /*1900*/  BSYNC.RECONVERGENT B1 ;  /* 0x0000000000017941 */ /* 0x000fea0003800200 */
.L_x_1:
[C---:B------:R-:W-:Y:S01]  /*1910*/  ISETP.LT.U32.AND P1, PT, R0.reuse, 0x8, PT ;  /* 0x000000080000780c */ /* 0x040fe20003f21070 */
[----:B------:R-:W-:-:S12]  /*1920*/  VIADD R0, R0, 0x1 ;  /* 0x0000000100007836 */ /* 0x000fd80000000000 */
[----:B------:R-:W-:Y:S05]  /*1930*/  @P0 BRA P1, `(.L_x_3) ;  /* 0xfffffffc00c00947 */ /* 0x000fea000083ffff */
[----:B------:R-:W-:Y:S05]  /*1940*/  BSYNC.RECONVERGENT B0 ;  /* 0x0000000000007941 */ /* 0x000fea0003800200 */
.L_x_0:
[----:B------:R-:W-:Y:S01]  /*1950*/  BSSY.RECONVERGENT B7, `(.L_x_4) ;  /* 0x0000078000077945 */ /* 0x000fe20003800200 */
[----:B------:R-:W-:-:S03]  /*1960*/  IMAD.MOV.U32 R4, RZ, RZ, 0x1 ;  /* 0x00000001ff047424 */ /* 0x000fc600078e00ff */
[----:B------:R-:W-:Y:S05]  /*1970*/  @P0 BRA `(.L_x_5) ;  /* 0x0000000400d40947 */ /* 0x000fea0003800000 */
[----:B------:R-:W-:Y:S01]  /*1980*/  LOP3.LUT R0, R6, 0xff, RZ, 0xc0, !PT ;  /* 0x000000ff06007812 */ /* 0x000fe200078ec0ff */
[----:B------:R-:W-:-:S04]  /*1990*/  IMAD.MOV.U32 R18, RZ, RZ, 0x1 ;  /* 0x00000001ff127424 */ /* 0x000fc800078e00ff */
[----:B------:R-:W-:-:S05]  /*19a0*/  IMAD R0, R0, 0xab, RZ ;  /* 0x000000ab00007824 */ /* 0x000fca00078e02ff */
[----:B------:R-:W-:-:S04]  /*19b0*/  SHF.R.U32.HI R0, RZ, 0x9, R0 ;  /* 0x00000009ff007819 */ /* 0x000fc80000011600 */
[----:B------:R-:W-:-:S05]  /*19c0*/  PRMT R0, R0, 0x9910, RZ ;  /* 0x0000991000007816 */ /* 0x000fca00000000ff */
[----:B------:R-:W-:-:S04]  /*19d0*/  IMAD R0, R0, 0x3, RZ ;  /* 0x0000000300007824 */ /* 0x000fc800078e02ff */
[----:B------:R-:W-:Y:S02]  /*19e0*/  IMAD.MOV R3, RZ, RZ, -R0 ;  /* 0x000000ffff037224 */ /* 0x000fe400078e0a00 */
[----:B------:R-:W-:-:S03]  /*19f0*/  IMAD.HI.U32 R0, R5, -0x55555555, RZ ;  /* 0xaaaaaaab05007827 */ /* 0x000fc600078e00ff */
[----:B------:R-:W-:Y:S02]  /*1a00*/  PRMT R3, R3, 0x7710, RZ ;  /* 0x0000771003037816 */ /* 0x000fe400000000ff */
[----:B------:R-:W-:-:S03]  /*1a10*/  SHF.R.U32.HI R0, RZ, 0x1, R0 ;  /* 0x00000001ff007819 */ /* 0x000fc60000011600 */
[----:B------:R-:W-:Y:S02]  /*1a20*/  IMAD.IADD R3, R3, 0x1, R6 ;  /* 0x0000000103037824 */ /* 0x000fe400078e0206 */
[----:B------:R-:W-:-:S03]  /*1a30*/  IMAD R0, R0, 0x3, RZ ;  /* 0x0000000300007824 */ /* 0x000fc600078e02ff */
[----:B------:R-:W-:Y:S01]  /*1a40*/  LOP3.LUT R3, R3, 0xff, RZ, 0xc0, !PT ;  /* 0x000000ff03037812 */ /* 0x000fe200078ec0ff */
[--C-:B------:R-:W-:Y:S02]  /*1a50*/  IMAD R0, R0, 0x24, R23.reuse ;  /* 0x0000002400007824 */ /* 0x100fe400078e0217 */
[C---:B------:R-:W-:Y:S02]  /*1a60*/  IMAD R23, R6.reuse, 0x4, R23 ;  /* 0x0000000406177824 */ /* 0x040fe400078e0217 */
[----:B------:R-:W-:-:S04]  /*1a70*/  IMAD.IADD R3, R6, 0x1, -R3 ;  /* 0x0000000106037824 */ /* 0x000fc800078e0a03 */
[C---:B------:R-:W-:Y:S02]  /*1a80*/  VIADD R19, R3.reuse, 0x2 ;  /* 0x0000000203137836 */ /* 0x040fe40000000000 */
[--C-:B------:R-:W-:Y:S02]  /*1a90*/  IMAD R22, R3, 0x4, R0.reuse ;  /* 0x0000000403167824 */ /* 0x100fe400078e0200 */
[----:B------:R-:W-:-:S07]  /*1aa0*/  IMAD R19, R19, 0x4, R0 ;  /* 0x0000000413137824 */ /* 0x000fce00078e0200 */
.L_x_8:
[----:B------:R-:W2:Y:S01]  /*1ab0*/  LDL R3, [R2] ;  /* 0x0000000002037983 */ /* 0x000ea20000100800 */
[----:B------:R-:W-:Y:S01]  /*1ac0*/  BSSY.RELIABLE B6, `(.L_x_6) ;  /* 0x000005c000067945 */ /* 0x000fe20003800100 */
[----:B--2---:R-:W-:-:S13]  /*1ad0*/  ISETP.NE.AND P0, PT, R3, R18, PT ;  /* 0x000000120300720c */ /* 0x004fda0003f05270 */
[----:B0-----:R-:W-:Y:S05]  /*1ae0*/  @!P0 BRA `(.L_x_7) ;  /* 0x0000000400648947 */ /* 0x001fea0003800000 */
[----:B------:R-:W2:Y:S02]  /*1af0*/  LDL R3, [R23] ;  /* 0x0000000017037983 */ /* 0x000ea40000100800 */
[----:B--2---:R-:W-:-:S13]  /*1b00*/  ISETP.NE.AND P0, PT, R3, R18, PT ;  /* 0x000000120300720c */ /* 0x004fda0003f05270 */
[----:B------:R-:W-:Y:S05]  /*1b10*/  @!P0 BRA `(.L_x_7) ;  /* 0x0000000400588947 */ /* 0x000fea0003800000 */
[----:B------:R-:W2:Y:S02]  /*1b20*/  LDL R3, [R2+0x4] ;  /* 0x0000040002037983 */ /* 0x000ea40000100800 */
        /* <DEDUP_REMOVED lines=47> */
[----:B------:R-:W2:Y:S02]  /*1e20*/  LDL R3, [R22] ;  /* 0x0000000016037983 */ /* 0x000ea40000100800 */
        /* <DEDUP_REMOVED lines=26> */
[----:B------:R0:W-:Y:S01]  /*1fd0*/  STL [R25], R18 ;  /* 0x0000001219007387 */ /* 0x0001e20000100800 */
[----:B------:R-:W-:Y:S01]  /*1fe0*/  IMAD.MOV.U32 R4, RZ, RZ, R17 ;  /* 0x000000ffff047224 */ /* 0x000fe200078e0011 */
[----:B------:R-:W-:Y:S01]  /*1ff0*/  MOV R20, 0x2030 ;  /* 0x0000203000147802 */ /* 0x000fe20000000f00 */
[----:B------:R-:W-:Y:S02]  /*2000*/  IMAD.MOV.U32 R5, RZ, RZ, R16 ;  /* 0x000000ffff057224 */ /* 0x000fe400078e0010 */
[----:B------:R-:W-:-:S07]  /*2010*/  IMAD.MOV.U32 R21, RZ, RZ, 0x0 ;  /* 0x00000000ff157424 */ /* 0x000fce00078e00ff */
[----:B0-----:R-:W-:Y:S05]  /*2020*/  CALL.REL.NOINC `($_Z12sudokuKernelPiS_iiS_$_Z17solveSudokuDevicePA9_i) ;  /* 0xfffffff400b07944 */ /* 0x001fea0003c3ffff */
[----:B------:R-:W-:Y:S01]  /*2030*/  ISETP.NE.AND P0, PT, R4, RZ, PT ;  /* 0x000000ff0400720c */ /* 0x000fe20003f05270 */
[----:B------:R-:W-:-:S12]  /*2040*/  IMAD.MOV.U32 R4, RZ, RZ, 0x1 ;  /* 0x00000001ff047424 */ /* 0x000fd800078e00ff */
[----:B------:R-:W-:Y:S05]  /*2050*/  @P0 BREAK.RELIABLE B6 ;  /* 0x0000000000060942 */ /* 0x000fea0003800100 */
[----:B------:R-:W-:Y:S05]  /*2060*/  @P0 BRA `(.L_x_5) ;  /* 0x0000000000180947 */ /* 0x000fea0003800000 */
[----:B------:R0:W-:Y:S02]  /*2070*/  STL [R25], RZ ;  /* 0x000000ff19007387 */ /* 0x0001e40000100800 */
.L_x_7:
[----:B------:R-:W-:Y:S05]  /*2080*/  BSYNC.RELIABLE B6 ;  /* 0x0000000000067941 */ /* 0x000fea0003800100 */
.L_x_6:
[----:B------:R-:W-:-:S05]  /*2090*/  VIADD R18, R18, 0x1 ;  /* 0x0000000112127836 */ /* 0x000fca0000000000 */
[----:B------:R-:W-:-:S13]  /*20a0*/  ISETP.NE.AND P0, PT, R18, 0xa, PT ;  /* 0x0000000a1200780c */ /* 0x000fda0003f05270 */
[----:B------:R-:W-:Y:S05]  /*20b0*/  @P0 BRA `(.L_x_8) ;  /* 0xfffffff8007c0947 */ /* 0x000fea000383ffff */
[----:B------:R-:W-:-:S07]  /*20c0*/  IMAD.MOV.U32 R4, RZ, RZ, RZ ;  /* 0x000000ffff047224 */ /* 0x000fce00078e00ff */
.L_x_5:
[----:B------:R-:W-:Y:S05]  /*20d0*/  BSYNC.RECONVERGENT B7 ;  /* 0x0000000000077941 */ /* 0x000fea0003800200 */
.L_x_4:
[----:B------:R-:W2:Y:S01]  /*20e0*/  LDL R20, [R1+0x14] ;  /* 0x0000140001147983 */ /* 0x000ea20000100800 */
[----:B------:R1:W-:Y:S05]  /*20f0*/  BMOV.32 B6, R24 ;  /* 0x0000001806007356 */ /* 0x0003ea0000000000 */
[----:B------:R-:W2:Y:S01]  /*2100*/  LDL R21, [R1+0x18] ;  /* 0x0000180001157983 */ /* 0x000ea20000100800 */
[----:B------:R3:W-:Y:S05]  /*2110*/  BMOV.32 B7, R26 ;  /* 0x0000001a07007356 */ /* 0x0007ea0000000000 */
[----:B------:R-:W2:Y:S04]  /*2120*/  LDL R2, [R1] ;  /* 0x0000000001027983 */ /* 0x000ea80000100800 */
[----:B------:R-:W2:Y:S04]  /*2130*/  LDL R16, [R1+0x4] ;  /* 0x0000040001107983 */ /* 0x000ea80000100800 */
[----:B------:R-:W2:Y:S04]  /*2140*/  LDL R17, [R1+0x8] ;  /* 0x0000080001117983 */ /* 0x000ea80000100800 */
[----:B------:R-:W2:Y:S04]  /*2150*/  LDL R18, [R1+0xc] ;  /* 0x00000c0001127983 */ /* 0x000ea80000100800 */
[----:B------:R-:W2:Y:S04]  /*2160*/  LDL R19, [R1+0x10] ;  /* 0x0000100001137983 */ /* 0x000ea80000100800 */
[----:B------:R-:W2:Y:S04]  /*2170*/  LDL R22, [R1+0x1c] ;  /* 0x00001c0001167983 */ /* 0x000ea80000100800 */
[----:B------:R-:W2:Y:S04]  /*2180*/  LDL R23, [R1+0x20] ;  /* 0x0000200001177983 */ /* 0x000ea80000100800 */
[----:B-1----:R-:W2:Y:S04]  /*2190*/  LDL R24, [R1+0x24] ;  /* 0x0000240001187983 */ /* 0x002ea80000100800 */
[----:B0-----:R-:W2:Y:S04]  /*21a0*/  LDL R25, [R1+0x28] ;  /* 0x0000280001197983 */ /* 0x001ea80000100800 */
[----:B---3--:R0:W2:Y:S02]  /*21b0*/  LDL R26, [R1+0x2c] ;  /* 0x00002c00011a7983 */ /* 0x0080a40000100800 */
[----:B0-----:R-:W-:Y:S01]  /*21c0*/  VIADD R1, R1, 0x30 ;  /* 0x0000003001017836 */ /* 0x001fe20000000000 */
[----:B--2---:R-:W-:Y:S06]  /*21d0*/  RET.REL.NODEC R20 `(_Z12sudokuKernelPiS_iiS_) ;  /* 0xffffffdc14887950 */ /* 0x004fec0003c3ffff */
.L_x_9:
[----:B------:R-:W-:-:S00]  /*21e0*/  BRA `(.L_x_9) ;  /* 0xfffffffc00fc7947 */ /* 0x000fc0000383ffff */
[----:B------:R-:W-:-:S00]  /*21f0*/  NOP ;  /* 0x0000000000007918 */ /* 0x000fc00000000000 */
        /* <DEDUP_REMOVED lines=8> */
.L_x_10:


//--------------------- .nv.shared.reserved.0     --------------------------
	.section	.nv.shared.reserved.0,"aw",@nobits
	.weak		__nv_reservedSMEM_offset_0_alias
	.size		__nv_reservedSMEM_offset_0_alias, 0, 64
	.other		__nv_reservedSMEM_offset_0_alias,@"STO_CUDA_RESERVED_SHARED STV_DEFAULT"
__nv_reservedSMEM_offset_0_alias:
	.zero		0
	.zero		64


//--------------------- .nv.constant0._Z12sudokuKernelPiS_iiS_ --------------------------
	.section	.nv.constant0._Z12sudokuKernelPiS_iiS_,"a",@progbits
	.sectionflags	@""
	.align	4
.nv.constant0._Z12sudokuKernelPiS_iiS_:
	.zero		928


//--------------------- SYMBOLS --------------------------

	.type		.nv.reservedSmem.offset0,@object
	.size		.nv.reservedSmem.offset0,0x4
